	.target	sm_90a

	.elftype	@"ET_EXEC"


//--------------------- .note.nv.tkinfo           --------------------------
	.section	.note.nv.tkinfo,"",@"SHT_NOTE"
	.sectionflags	@"SHF_NOTE_NV_TKINFO"
	.tkinfo
        /*0018*/ 	.word	0x00000002
        /*0030*/ 	.string	""
        /*0030*/ 	.string	"ptxas"
        /*0030*/ 	.string	"Cuda compilation tools, release 13.0, V13.0.88"
        /*0030*/ 	.string	"Build cuda_13.0.r13.0/compiler.36424714_0"
        /*0030*/ 	.string	"-arch sm_90a -m 64 "



//--------------------- .note.nv.cuinfo           --------------------------
	.section	.note.nv.cuinfo,"",@"SHT_NOTE"
	.sectionflags	@"SHF_NOTE_NV_CUINFO"
        /*0018*/ 	.short	0x0002
        /*001a*/ 	.short	0x005a
        /*001c*/ 	.short	0x0082
	.zero		2


//--------------------- .nv.info                  --------------------------
	.section	.nv.info,"",@"SHT_CUDA_INFO"
	.align	4


	//----- nvinfo : EIATTR_REGCOUNT
	.align		4
        /*0000*/ 	.byte	0x04, 0x2f
        /*0002*/ 	.short	(.L_15 - .L_14)
	.align		4
.L_14:
        /*0004*/ 	.word	index@(_ZN7cutlass13device_kernelINS_4gemm6kernel13GemmUniversalIN4cute5tupleIJiiiiEEENS1_10collective13CollectiveMmaINS1_34MainloopSm90TmaGmmaWarpSpecializedILi32ENS5_IJNS4_1CILi1EEESB_SB_EEENS1_35KernelTmaWarpSpecializedCooperativeEEENS5_IJNSA_ILi192EEENSA_ILi32EEENSA_ILi16EEEEEENS_6half_tENS5_IJlSB_lEEESJ_SK_NS4_8TiledMMAINS4_8MMA_AtomIJNS4_4SM904GMMA25MMA_64x32x16_F32F16F16_SSILNSO_5MajorE0ELSQ_0ELNSO_7ScaleInE1ELSR_1EEEEEENS4_6LayoutINS5_IJNSA_ILi2EEESB_SB_EEENS5_IJSB_NSA_ILi0EEESX_EEEEENS5_IJNS4_10UnderscoreES10_S10_EEEEENS4_13SM90_TMA_LOADENS4_14ComposedLayoutINS4_7SwizzleILi1ELi4ELi3EEENS4_18smem_ptr_flag_bitsILi16EEENSU_INS5_IJNSA_ILi8EEESH_EEENS5_IJSH_SB_EEEEEEEvNS4_8identityES13_S1D_vS1E_EENS_8epilogue10collective6detail29Sm90TmaWarpSpecializedAdapterINS1H_15DefaultEpilogueISJ_SK_SK_NS1G_6thread17LinearCombinationISJ_Li1EffLNS1L_9ScaleType4KindE0ELNS_15FloatRoundStyleE2ESJ_EENS1_15EpilogueDefaultEEEEEvvEEEEvNT_6ParamsE)
        /*0008*/ 	.word	0x000000a8


	//----- nvinfo : EIATTR_FRAME_SIZE
	.align		4
.L_15:
        /*000c*/ 	.byte	0x04, 0x11
        /*000e*/ 	.short	(.L_17 - .L_16)
	.align		4
.L_16:
        /*0010*/ 	.word	index@(_ZN7cutlass13device_kernelINS_4gemm6kernel13GemmUniversalIN4cute5tupleIJiiiiEEENS1_10collective13CollectiveMmaINS1_34MainloopSm90TmaGmmaWarpSpecializedILi32ENS5_IJNS4_1CILi1EEESB_SB_EEENS1_35KernelTmaWarpSpecializedCooperativeEEENS5_IJNSA_ILi192EEENSA_ILi32EEENSA_ILi16EEEEEENS_6half_tENS5_IJlSB_lEEESJ_SK_NS4_8TiledMMAINS4_8MMA_AtomIJNS4_4SM904GMMA25MMA_64x32x16_F32F16F16_SSILNSO_5MajorE0ELSQ_0ELNSO_7ScaleInE1ELSR_1EEEEEENS4_6LayoutINS5_IJNSA_ILi2EEESB_SB_EEENS5_IJSB_NSA_ILi0EEESX_EEEEENS5_IJNS4_10UnderscoreES10_S10_EEEEENS4_13SM90_TMA_LOADENS4_14ComposedLayoutINS4_7SwizzleILi1ELi4ELi3EEENS4_18smem_ptr_flag_bitsILi16EEENSU_INS5_IJNSA_ILi8EEESH_EEENS5_IJSH_SB_EEEEEEEvNS4_8identityES13_S1D_vS1E_EENS_8epilogue10collective6detail29Sm90TmaWarpSpecializedAdapterINS1H_15DefaultEpilogueISJ_SK_SK_NS1G_6thread17LinearCombinationISJ_Li1EffLNS1L_9ScaleType4KindE0ELNS_15FloatRoundStyleE2ESJ_EENS1_15EpilogueDefaultEEEEEvvEEEEvNT_6ParamsE)
        /*0014*/ 	.word	0x00000000


	//----- nvinfo : EIATTR_MIN_STACK_SIZE
	.align		4
.L_17:
        /*0018*/ 	.byte	0x04, 0x12
        /*001a*/ 	.short	(.L_19 - .L_18)
	.align		4
.L_18:
        /*001c*/ 	.word	index@(_ZN7cutlass13device_kernelINS_4gemm6kernel13GemmUniversalIN4cute5tupleIJiiiiEEENS1_10collective13CollectiveMmaINS1_34MainloopSm90TmaGmmaWarpSpecializedILi32ENS5_IJNS4_1CILi1EEESB_SB_EEENS1_35KernelTmaWarpSpecializedCooperativeEEENS5_IJNSA_ILi192EEENSA_ILi32EEENSA_ILi16EEEEEENS_6half_tENS5_IJlSB_lEEESJ_SK_NS4_8TiledMMAINS4_8MMA_AtomIJNS4_4SM904GMMA25MMA_64x32x16_F32F16F16_SSILNSO_5MajorE0ELSQ_0ELNSO_7ScaleInE1ELSR_1EEEEEENS4_6LayoutINS5_IJNSA_ILi2EEESB_SB_EEENS5_IJSB_NSA_ILi0EEESX_EEEEENS5_IJNS4_10UnderscoreES10_S10_EEEEENS4_13SM90_TMA_LOADENS4_14ComposedLayoutINS4_7SwizzleILi1ELi4ELi3EEENS4_18smem_ptr_flag_bitsILi16EEENSU_INS5_IJNSA_ILi8EEESH_EEENS5_IJSH_SB_EEEEEEEvNS4_8identityES13_S1D_vS1E_EENS_8epilogue10collective6detail29Sm90TmaWarpSpecializedAdapterINS1H_15DefaultEpilogueISJ_SK_SK_NS1G_6thread17LinearCombinationISJ_Li1EffLNS1L_9ScaleType4KindE0ELNS_15FloatRoundStyleE2ESJ_EENS1_15EpilogueDefaultEEEEEvvEEEEvNT_6ParamsE)
        /*0020*/ 	.word	0x00000000
.L_19:


//--------------------- .nv.compat                --------------------------
	.section	.nv.compat,"",@"SHT_CUDA_COMPAT_INFO"
	.align	4
        /*0000*/ 	.byte	0x02, 0x09, 0x01, 0x00, 0x02, 0x02, 0x04, 0x00, 0x02, 0x05, 0x05, 0x00, 0x03, 0x07, 0x01, 0x01
        /*0010*/ 	.byte	0x02, 0x03, 0x01, 0x00, 0x02, 0x06, 0x01, 0x00, 0x04, 0x0b, 0x08, 0x00, 0x00, 0x00, 0x00, 0x00
        /*0020*/ 	.byte	0x00, 0x00, 0x00, 0x00


//--------------------- .nv.info._ZN7cutlass13device_kernelINS_4gemm6kernel13GemmUniversalIN4cute5tupleIJiiiiEEENS1_10collective13CollectiveMmaINS1_34MainloopSm90TmaGmmaWarpSpecializedILi32ENS5_IJNS4_1CILi1EEESB_SB_EEENS1_35KernelTmaWarpSpecializedCooperativeEEENS5_IJNSA_ILi192EEENSA_ILi32EEENSA_ILi16EEEEEENS_6half_tENS5_IJlSB_lEEESJ_SK_NS4_8TiledMMAINS4_8MMA_AtomIJNS4_4SM904GMMA25MMA_64x32x16_F32F16F16_SSILNSO_5MajorE0ELSQ_0ELNSO_7ScaleInE1ELSR_1EEEEEENS4_6LayoutINS5_IJNSA_ILi2EEESB_SB_EEENS5_IJSB_NSA_ILi0EEESX_EEEEENS5_IJNS4_10UnderscoreES10_S10_EEEEENS4_13SM90_TMA_LOADENS4_14ComposedLayoutINS4_7SwizzleILi1ELi4ELi3EEENS4_18smem_ptr_flag_bitsILi16EEENSU_INS5_IJNSA_ILi8EEESH_EEENS5_IJSH_SB_EEEEEEEvNS4_8identityES13_S1D_vS1E_EENS_8epilogue10collective6detail29Sm90TmaWarpSpecializedAdapterINS1H_15DefaultEpilogueISJ_SK_SK_NS1G_6thread17LinearCombinationISJ_Li1EffLNS1L_9ScaleType4KindE0ELNS_15FloatRoundStyleE2ESJ_EENS1_15EpilogueDefaultEEEEEvvEEEEvNT_6ParamsE --------------------------
	.section	.nv.info._ZN7cutlass13device_kernelINS_4gemm6kernel13GemmUniversalIN4cute5tupleIJiiiiEEENS1_10collective13CollectiveMmaINS1_34MainloopSm90TmaGmmaWarpSpecializedILi32ENS5_IJNS4_1CILi1EEESB_SB_EEENS1_35KernelTmaWarpSpecializedCooperativeEEENS5_IJNSA_ILi192EEENSA_ILi32EEENSA_ILi16EEEEEENS_6half_tENS5_IJlSB_lEEESJ_SK_NS4_8TiledMMAINS4_8MMA_AtomIJNS4_4SM904GMMA25MMA_64x32x16_F32F16F16_SSILNSO_5MajorE0ELSQ_0ELNSO_7ScaleInE1ELSR_1EEEEEENS4_6LayoutINS5_IJNSA_ILi2EEESB_SB_EEENS5_IJSB_NSA_ILi0EEESX_EEEEENS5_IJNS4_10UnderscoreES10_S10_EEEEENS4_13SM90_TMA_LOADENS4_14ComposedLayoutINS4_7SwizzleILi1ELi4ELi3EEENS4_18smem_ptr_flag_bitsILi16EEENSU_INS5_IJNSA_ILi8EEESH_EEENS5_IJSH_SB_EEEEEEEvNS4_8identityES13_S1D_vS1E_EENS_8epilogue10collective6detail29Sm90TmaWarpSpecializedAdapterINS1H_15DefaultEpilogueISJ_SK_SK_NS1G_6thread17LinearCombinationISJ_Li1EffLNS1L_9ScaleType4KindE0ELNS_15FloatRoundStyleE2ESJ_EENS1_15EpilogueDefaultEEEEEvvEEEEvNT_6ParamsE,"",@"SHT_CUDA_INFO"
	.sectionflags	@""
	.align	4


	//----- nvinfo : EIATTR_CUDA_API_VERSION
	.align		4
        /*0000*/ 	.byte	0x04, 0x37
        /*0002*/ 	.short	(.L_21 - .L_20)
.L_20:
        /*0004*/ 	.word	0x00000082


	//----- nvinfo : EIATTR_KPARAM_INFO
	.align		4
.L_21:
        /*0008*/ 	.byte	0x04, 0x17
        /*000a*/ 	.short	(.L_23 - .L_22)
.L_22:
        /*000c*/ 	.word	0x00000000
        /*0010*/ 	.short	0x0000
        /*0012*/ 	.short	0x0070
        /*0014*/ 	.byte	0x00, 0xf0, 0x01, 0x10


	//----- nvinfo : EIATTR_SPARSE_MMA_MASK
	.align		4
.L_23:
        /*0018*/ 	.byte	0x03, 0x50
        /*001a*/ 	.short	0x0000


	//----- nvinfo : EIATTR_MAXREG_COUNT
	.align		4
        /*001c*/ 	.byte	0x03, 0x1b
        /*001e*/ 	.short	0x00a8


	//----- nvinfo : EIATTR_NUM_BARRIERS
	.align		4
        /*0020*/ 	.byte	0x02, 0x4c
        /*0022*/ 	.byte	0x01
	.zero		1


	//----- nvinfo : EIATTR_EXTERNS
	.align		4
        /*0024*/ 	.byte	0x04, 0x0f
        /*0026*/ 	.short	(.L_25 - .L_24)


	//   ....[0]....
	.align		4
.L_24:
        /*0028*/ 	.word	index@(__assertfail)


	//----- nvinfo : EIATTR_MERCURY_ISA_VERSION
	.align		4
.L_25:
        /*002c*/ 	.byte	0x03, 0x5f
        /*002e*/ 	.short	0x0101


	//----- nvinfo : EIATTR_INT_WARP_WIDE_INSTR_OFFSETS
	.align		4
        /*0030*/ 	.byte	0x04, 0x31
        /*0032*/ 	.short	(.L_27 - .L_26)


	//   ....[0]....
.L_26:
        /*0034*/ 	.word	0x00000760


	//   ....[1]....
        /*0038*/ 	.word	0x00000770


	//   ....[2]....
        /*003c*/ 	.word	0x00000890


	//----- nvinfo : EIATTR_COOP_GROUP_MASK_REGIDS
	.align		4
.L_27:
        /*0040*/ 	.byte	0x04, 0x29
        /*0042*/ 	.short	(.L_29 - .L_28)


	//   ....[0]....
.L_28:
        /*0044*/ 	.word	0xffffffff


	//   ....[1]....
        /*0048*/ 	.word	0xffffffff


	//   ....[2]....
        /*004c*/ 	.word	0xffffffff


	//   ....[3]....
        /*0050*/ 	.word	0xffffffff


	//   ....[4]....
        /*0054*/ 	.word	0xffffffff


	//----- nvinfo : EIATTR_COOP_GROUP_INSTR_OFFSETS
	.align		4
.L_29:
        /*0058*/ 	.byte	0x04, 0x28
        /*005a*/ 	.short	(.L_31 - .L_30)


	//   ....[0]....
.L_30:
        /*005c*/ 	.word	0x00000060


	//   ....[1]....
        /*0060*/ 	.word	0x00000070


	//   ....[2]....
        /*0064*/ 	.word	0x00000130


	//   ....[3]....
        /*0068*/ 	.word	0x00000670


	//   ....[4]....
        /*006c*/ 	.word	0x000015c0


	//----- nvinfo : EIATTR_REG_RECONFIG
	.align		4
.L_31:
        /*0070*/ 	.byte	0x01, 0x54
	.zero		2


	//----- nvinfo : EIATTR_SYSCALL_OFFSETS
	.align		4
        /*0074*/ 	.byte	0x04, 0x46
        /*0076*/ 	.short	(.L_33 - .L_32)


	//   ....[0]....
.L_32:
        /*0078*/ 	.word	0x000017b0


	//----- nvinfo : EIATTR_MBARRIER_INSTR_OFFSETS
	.align		4
.L_33:
        /*007c*/ 	.byte	0x04, 0x39
        /*007e*/ 	.short	(.L_35 - .L_34)


	//   ....[0]....
.L_34:
        /*0080*/ 	.word	0x00000250
        /*0084*/ 	.word	0x000000ff
        /*0088*/ 	.word	0x00000000
        /*008c*/ 	.short	0x0100
        /*008e*/ 	.byte	0x08
	.zero		1


	//   ....[1]....
        /*0090*/ 	.word	0x00000260
        /*0094*/ 	.word	0x000000ff
        /*0098*/ 	.word	0x00000100
        /*009c*/ 	.short	0x0100
        /*009e*/ 	.byte	0x08
	.zero		1


	//   ....[2]....
        /*00a0*/ 	.word	0x00000270
        /*00a4*/ 	.word	0x000000ff
        /*00a8*/ 	.word	0x00000008
        /*00ac*/ 	.short	0x0100
        /*00ae*/ 	.byte	0x08
	.zero		1


	//   ....[3]....
        /*00b0*/ 	.word	0x00000280
        /*00b4*/ 	.word	0x000000ff
        /*00b8*/ 	.word	0x00000108
        /*00bc*/ 	.short	0x0100
        /*00be*/ 	.byte	0x08
	.zero		1


	//   ....[4]....
        /*00c0*/ 	.word	0x00000290
        /*00c4*/ 	.word	0x000000ff
        /*00c8*/ 	.word	0x00000010
        /*00cc*/ 	.short	0x0100
        /*00ce*/ 	.byte	0x08
	.zero		1


	//   ....[5]....
        /*00d0*/ 	.word	0x000002a0
        /*00d4*/ 	.word	0x000000ff
        /*00d8*/ 	.word	0x00000110
        /*00dc*/ 	.short	0x0100
        /*00de*/ 	.byte	0x08
	.zero		1


	//   ....[6]....
        /*00e0*/ 	.word	0x000002b0
        /*00e4*/ 	.word	0x000000ff
        /*00e8*/ 	.word	0x00000018
        /*00ec*/ 	.short	0x0100
        /*00ee*/ 	.byte	0x08
	.zero		1


	//   ....[7]....
        /*00f0*/ 	.word	0x000002c0
        /*00f4*/ 	.word	0x000000ff
        /*00f8*/ 	.word	0x00000118
        /*00fc*/ 	.short	0x0100
        /*00fe*/ 	.byte	0x08
	.zero		1


	//   ....[8]....
        /*0100*/ 	.word	0x000002d0
        /*0104*/ 	.word	0x000000ff
        /*0108*/ 	.word	0x00000020
        /*010c*/ 	.short	0x0100
        /*010e*/ 	.byte	0x08
	.zero		1


	//   ....[9]....
        /*0110*/ 	.word	0x000002e0
        /*0114*/ 	.word	0x000000ff
        /*0118*/ 	.word	0x00000120
        /*011c*/ 	.short	0x0100
        /*011e*/ 	.byte	0x08
	.zero		1


	//   ....[10]....
        /*0120*/ 	.word	0x000002f0
        /*0124*/ 	.word	0x000000ff
        /*0128*/ 	.word	0x00000028
        /*012c*/ 	.short	0x0100
        /*012e*/ 	.byte	0x08
	.zero		1


	//   ....[11]....
        /*0130*/ 	.word	0x00000300
        /*0134*/ 	.word	0x000000ff
        /*0138*/ 	.word	0x00000128
        /*013c*/ 	.short	0x0100
        /*013e*/ 	.byte	0x08
	.zero		1


	//   ....[12]....
        /*0140*/ 	.word	0x00000310
        /*0144*/ 	.word	0x000000ff
        /*0148*/ 	.word	0x00000030
        /*014c*/ 	.short	0x0100
        /*014e*/ 	.byte	0x08
	.zero		1


	//   ....[13]....
        /*0150*/ 	.word	0x00000320
        /*0154*/ 	.word	0x000000ff
        /*0158*/ 	.word	0x00000130
        /*015c*/ 	.short	0x0100
        /*015e*/ 	.byte	0x08
	.zero		1


	//   ....[14]....
        /*0160*/ 	.word	0x00000330
        /*0164*/ 	.word	0x000000ff
        /*0168*/ 	.word	0x00000038
        /*016c*/ 	.short	0x0100
        /*016e*/ 	.byte	0x08
	.zero		1


	//   ....[15]....
        /*0170*/ 	.word	0x00000340
        /*0174*/ 	.word	0x000000ff
        /*0178*/ 	.word	0x00000138
        /*017c*/ 	.short	0x0100
        /*017e*/ 	.byte	0x08
	.zero		1


	//   ....[16]....
        /*0180*/ 	.word	0x00000350
        /*0184*/ 	.word	0x000000ff
        /*0188*/ 	.word	0x00000040
        /*018c*/ 	.short	0x0100
        /*018e*/ 	.byte	0x08
	.zero		1


	//   ....[17]....
        /*0190*/ 	.word	0x00000360
        /*0194*/ 	.word	0x000000ff
        /*0198*/ 	.word	0x00000140
        /*019c*/ 	.short	0x0100
        /*019e*/ 	.byte	0x08
	.zero		1


	//   ....[18]....
        /*01a0*/ 	.word	0x00000370
        /*01a4*/ 	.word	0x000000ff
        /*01a8*/ 	.word	0x00000048
        /*01ac*/ 	.short	0x0100
        /*01ae*/ 	.byte	0x08
	.zero		1


	//   ....[19]....
        /*01b0*/ 	.word	0x00000380
        /*01b4*/ 	.word	0x000000ff
        /*01b8*/ 	.word	0x00000148
        /*01bc*/ 	.short	0x0100
        /*01be*/ 	.byte	0x08
	.zero		1


	//   ....[20]....
        /*01c0*/ 	.word	0x00000390
        /*01c4*/ 	.word	0x000000ff
        /*01c8*/ 	.word	0x00000050
        /*01cc*/ 	.short	0x0100
        /*01ce*/ 	.byte	0x08
	.zero		1


	//   ....[21]....
        /*01d0*/ 	.word	0x000003a0
        /*01d4*/ 	.word	0x000000ff
        /*01d8*/ 	.word	0x00000150
        /*01dc*/ 	.short	0x0100
        /*01de*/ 	.byte	0x08
	.zero		1


	//   ....[22]....
        /*01e0*/ 	.word	0x000003b0
        /*01e4*/ 	.word	0x000000ff
        /*01e8*/ 	.word	0x00000058
        /*01ec*/ 	.short	0x0100
        /*01ee*/ 	.byte	0x08
	.zero		1


	//   ....[23]....
        /*01f0*/ 	.word	0x000003c0
        /*01f4*/ 	.word	0x000000ff
        /*01f8*/ 	.word	0x00000158
        /*01fc*/ 	.short	0x0100
        /*01fe*/ 	.byte	0x08
	.zero		1


	//   ....[24]....
        /*0200*/ 	.word	0x000003d0
        /*0204*/ 	.word	0x000000ff
        /*0208*/ 	.word	0x00000060
        /*020c*/ 	.short	0x0100
        /*020e*/ 	.byte	0x08
	.zero		1


	//   ....[25]....
        /*0210*/ 	.word	0x000003e0
        /*0214*/ 	.word	0x000000ff
        /*0218*/ 	.word	0x00000160
        /*021c*/ 	.short	0x0100
        /*021e*/ 	.byte	0x08
	.zero		1


	//   ....[26]....
        /*0220*/ 	.word	0x000003f0
        /*0224*/ 	.word	0x000000ff
        /*0228*/ 	.word	0x00000068
        /*022c*/ 	.short	0x0100
        /*022e*/ 	.byte	0x08
	.zero		1


	//   ....[27]....
        /*0230*/ 	.word	0x00000400
        /*0234*/ 	.word	0x000000ff
        /*0238*/ 	.word	0x00000168
        /*023c*/ 	.short	0x0100
        /*023e*/ 	.byte	0x08
	.zero		1


	//   ....[28]....
        /*0240*/ 	.word	0x00000410
        /*0244*/ 	.word	0x000000ff
        /*0248*/ 	.word	0x00000070
        /*024c*/ 	.short	0x0100
        /*024e*/ 	.byte	0x08
	.zero		1


	//   ....[29]....
        /*0250*/ 	.word	0x00000420
        /*0254*/ 	.word	0x000000ff
        /*0258*/ 	.word	0x00000170
        /*025c*/ 	.short	0x0100
        /*025e*/ 	.byte	0x08
	.zero		1


	//   ....[30]....
        /*0260*/ 	.word	0x00000430
        /*0264*/ 	.word	0x000000ff
        /*0268*/ 	.word	0x00000078
        /*026c*/ 	.short	0x0100
        /*026e*/ 	.byte	0x08
	.zero		1


	//   ....[31]....
        /*0270*/ 	.word	0x00000440
        /*0274*/ 	.word	0x000000ff
        /*0278*/ 	.word	0x00000178
        /*027c*/ 	.short	0x0100
        /*027e*/ 	.byte	0x08
	.zero		1


	//   ....[32]....
        /*0280*/ 	.word	0x00000450
        /*0284*/ 	.word	0x000000ff
        /*0288*/ 	.word	0x00000080
        /*028c*/ 	.short	0x0100
        /*028e*/ 	.byte	0x08
	.zero		1


	//   ....[33]....
        /*0290*/ 	.word	0x00000460
        /*0294*/ 	.word	0x000000ff
        /*0298*/ 	.word	0x00000180
        /*029c*/ 	.short	0x0100
        /*029e*/ 	.byte	0x08
	.zero		1


	//   ....[34]....
        /*02a0*/ 	.word	0x00000470
        /*02a4*/ 	.word	0x000000ff
        /*02a8*/ 	.word	0x00000088
        /*02ac*/ 	.short	0x0100
        /*02ae*/ 	.byte	0x08
	.zero		1


	//   ....[35]....
        /*02b0*/ 	.word	0x00000480
        /*02b4*/ 	.word	0x000000ff
        /*02b8*/ 	.word	0x00000188
        /*02bc*/ 	.short	0x0100
        /*02be*/ 	.byte	0x08
	.zero		1


	//   ....[36]....
        /*02c0*/ 	.word	0x00000490
        /*02c4*/ 	.word	0x000000ff
        /*02c8*/ 	.word	0x00000090
        /*02cc*/ 	.short	0x0100
        /*02ce*/ 	.byte	0x08
	.zero		1


	//   ....[37]....
        /*02d0*/ 	.word	0x000004a0
        /*02d4*/ 	.word	0x000000ff
        /*02d8*/ 	.word	0x00000190
        /*02dc*/ 	.short	0x0100
        /*02de*/ 	.byte	0x08
	.zero		1


	//   ....[38]....
        /*02e0*/ 	.word	0x000004b0
        /*02e4*/ 	.word	0x000000ff
        /*02e8*/ 	.word	0x00000098
        /*02ec*/ 	.short	0x0100
        /*02ee*/ 	.byte	0x08
	.zero		1


	//   ....[39]....
        /*02f0*/ 	.word	0x000004c0
        /*02f4*/ 	.word	0x000000ff
        /*02f8*/ 	.word	0x00000198
        /*02fc*/ 	.short	0x0100
        /*02fe*/ 	.byte	0x08
	.zero		1


	//   ....[40]....
        /*0300*/ 	.word	0x000004d0
        /*0304*/ 	.word	0x000000ff
        /*0308*/ 	.word	0x000000a0
        /*030c*/ 	.short	0x0100
        /*030e*/ 	.byte	0x08
	.zero		1


	//   ....[41]....
        /*0310*/ 	.word	0x000004e0
        /*0314*/ 	.word	0x000000ff
        /*0318*/ 	.word	0x000001a0
        /*031c*/ 	.short	0x0100
        /*031e*/ 	.byte	0x08
	.zero		1


	//   ....[42]....
        /*0320*/ 	.word	0x000004f0
        /*0324*/ 	.word	0x000000ff
        /*0328*/ 	.word	0x000000a8
        /*032c*/ 	.short	0x0100
        /*032e*/ 	.byte	0x08
	.zero		1


	//   ....[43]....
        /*0330*/ 	.word	0x00000500
        /*0334*/ 	.word	0x000000ff
        /*0338*/ 	.word	0x000001a8
        /*033c*/ 	.short	0x0100
        /*033e*/ 	.byte	0x08
	.zero		1


	//   ....[44]....
        /*0340*/ 	.word	0x00000510
        /*0344*/ 	.word	0x000000ff
        /*0348*/ 	.word	0x000000b0
        /*034c*/ 	.short	0x0100
        /*034e*/ 	.byte	0x08
	.zero		1


	//   ....[45]....
        /*0350*/ 	.word	0x00000520
        /*0354*/ 	.word	0x000000ff
        /*0358*/ 	.word	0x000001b0
        /*035c*/ 	.short	0x0100
        /*035e*/ 	.byte	0x08
	.zero		1


	//   ....[46]....
        /*0360*/ 	.word	0x00000530
        /*0364*/ 	.word	0x000000ff
        /*0368*/ 	.word	0x000000b8
        /*036c*/ 	.short	0x0100
        /*036e*/ 	.byte	0x08
	.zero		1


	//   ....[47]....
        /*0370*/ 	.word	0x00000540
        /*0374*/ 	.word	0x000000ff
        /*0378*/ 	.word	0x000001b8
        /*037c*/ 	.short	0x0100
        /*037e*/ 	.byte	0x08
	.zero		1


	//   ....[48]....
        /*0380*/ 	.word	0x00000550
        /*0384*/ 	.word	0x000000ff
        /*0388*/ 	.word	0x000000c0
        /*038c*/ 	.short	0x0100
        /*038e*/ 	.byte	0x08
	.zero		1


	//   ....[49]....
        /*0390*/ 	.word	0x00000560
        /*0394*/ 	.word	0x000000ff
        /*0398*/ 	.word	0x000001c0
        /*039c*/ 	.short	0x0100
        /*039e*/ 	.byte	0x08
	.zero		1


	//   ....[50]....
        /*03a0*/ 	.word	0x00000570
        /*03a4*/ 	.word	0x000000ff
        /*03a8*/ 	.word	0x000000c8
        /*03ac*/ 	.short	0x0100
        /*03ae*/ 	.byte	0x08
	.zero		1


	//   ....[51]....
        /*03b0*/ 	.word	0x00000580
        /*03b4*/ 	.word	0x000000ff
        /*03b8*/ 	.word	0x000001c8
        /*03bc*/ 	.short	0x0100
        /*03be*/ 	.byte	0x08
	.zero		1


	//   ....[52]....
        /*03c0*/ 	.word	0x00000590
        /*03c4*/ 	.word	0x000000ff
        /*03c8*/ 	.word	0x000000d0
        /*03cc*/ 	.short	0x0100
        /*03ce*/ 	.byte	0x08
	.zero		1


	//   ....[53]....
        /*03d0*/ 	.word	0x000005a0
        /*03d4*/ 	.word	0x000000ff
        /*03d8*/ 	.word	0x000001d0
        /*03dc*/ 	.short	0x0100
        /*03de*/ 	.byte	0x08
	.zero		1


	//   ....[54]....
        /*03e0*/ 	.word	0x000005b0
        /*03e4*/ 	.word	0x000000ff
        /*03e8*/ 	.word	0x000000d8
        /*03ec*/ 	.short	0x0100
        /*03ee*/ 	.byte	0x08
	.zero		1


	//   ....[55]....
        /*03f0*/ 	.word	0x000005c0
        /*03f4*/ 	.word	0x000000ff
        /*03f8*/ 	.word	0x000001d8
        /*03fc*/ 	.short	0x0100
        /*03fe*/ 	.byte	0x08
	.zero		1


	//   ....[56]....
        /*0400*/ 	.word	0x000005d0
        /*0404*/ 	.word	0x000000ff
        /*0408*/ 	.word	0x000000e0
        /*040c*/ 	.short	0x0100
        /*040e*/ 	.byte	0x08
	.zero		1


	//   ....[57]....
        /*0410*/ 	.word	0x000005e0
        /*0414*/ 	.word	0x000000ff
        /*0418*/ 	.word	0x000001e0
        /*041c*/ 	.short	0x0100
        /*041e*/ 	.byte	0x08
	.zero		1


	//   ....[58]....
        /*0420*/ 	.word	0x000005f0
        /*0424*/ 	.word	0x000000ff
        /*0428*/ 	.word	0x000000e8
        /*042c*/ 	.short	0x0100
        /*042e*/ 	.byte	0x08
	.zero		1


	//   ....[59]....
        /*0430*/ 	.word	0x00000600
        /*0434*/ 	.word	0x000000ff
        /*0438*/ 	.word	0x000001e8
        /*043c*/ 	.short	0x0100
        /*043e*/ 	.byte	0x08
	.zero		1


	//   ....[60]....
        /*0440*/ 	.word	0x00000610
        /*0444*/ 	.word	0x000000ff
        /*0448*/ 	.word	0x000000f0
        /*044c*/ 	.short	0x0100
        /*044e*/ 	.byte	0x08
	.zero		1


	//   ....[61]....
        /*0450*/ 	.word	0x00000620
        /*0454*/ 	.word	0x000000ff
        /*0458*/ 	.word	0x000001f0
        /*045c*/ 	.short	0x0100
        /*045e*/ 	.byte	0x08
	.zero		1


	//   ....[62]....
        /*0460*/ 	.word	0x00000630
        /*0464*/ 	.word	0x000000ff
        /*0468*/ 	.word	0x000000f8
        /*046c*/ 	.short	0x0100
        /*046e*/ 	.byte	0x08
	.zero		1


	//   ....[63]....
        /*0470*/ 	.word	0x00000640
        /*0474*/ 	.word	0x000000ff
        /*0478*/ 	.word	0x000001f8
        /*047c*/ 	.short	0x0100
        /*047e*/ 	.byte	0x08
	.zero		1


	//   ....[64]....
        /*0480*/ 	.word	0x00000910
        /*0484*/ 	.word	0x000000ff
        /*0488*/ 	.word	0x00000210
        /*048c*/ 	.short	0x0100
        /*048e*/ 	.byte	0x08
	.zero		1


	//   ....[65]....
        /*0490*/ 	.word	0x00000970
        /*0494*/ 	.word	0x000000ff
        /*0498*/ 	.word	0x00000218
        /*049c*/ 	.short	0x0100
        /*049e*/ 	.byte	0x08
	.zero		1


	//   ....[66]....
        /*04a0*/ 	.word	0x00001830
        /*04a4*/ 	.word	0x00000003
        /*04a8*/ 	.word	0x00000000
        /*04ac*/ 	.short	0x010a
        /*04ae*/ 	.byte	0x3f
	.zero		1


	//   ....[67]....
        /*04b0*/ 	.word	0x00001890
        /*04b4*/ 	.word	0x00000003
        /*04b8*/ 	.word	0x00000000
        /*04bc*/ 	.short	0x010a
        /*04be*/ 	.byte	0x3f
	.zero		1


	//   ....[68]....
        /*04c0*/ 	.word	0x00001aa0
        /*04c4*/ 	.word	0x000000ff
        /*04c8*/ 	.word	0x00000000
        /*04cc*/ 	.short	0x010a
        /*04ce*/ 	.byte	0x04
	.zero		1


	//   ....[69]....
        /*04d0*/ 	.word	0x00001ae0
        /*04d4*/ 	.word	0x000000ff
        /*04d8*/ 	.word	0x00000000
        /*04dc*/ 	.short	0x010a
        /*04de*/ 	.byte	0x04
	.zero		1


	//   ....[70]....
        /*04e0*/ 	.word	0x00001c30
        /*04e4*/ 	.word	0x000000ff
        /*04e8*/ 	.word	0x00000000
        /*04ec*/ 	.short	0x0101
        /*04ee*/ 	.byte	0x04
	.zero		1


	//   ....[71]....
        /*04f0*/ 	.word	0x00001dc0
        /*04f4*/ 	.word	0x000000ff
        /*04f8*/ 	.word	0x00000000
        /*04fc*/ 	.short	0x0101
        /*04fe*/ 	.byte	0x04
	.zero		1


	//   ....[72]....
        /*0500*/ 	.word	0x000053e0
        /*0504*/ 	.word	0x0000000e
        /*0508*/ 	.word	0x00000100
        /*050c*/ 	.short	0x010a
        /*050e*/ 	.byte	0x3f
	.zero		1


	//   ....[73]....
        /*0510*/ 	.word	0x000057a0
        /*0514*/ 	.word	0x00000005
        /*0518*/ 	.word	0x00000218
        /*051c*/ 	.short	0x0101
        /*051e*/ 	.byte	0x3f
	.zero		1


	//   ....[74]....
        /*0520*/ 	.word	0x00005eb0
        /*0524*/ 	.word	0x00000007
        /*0528*/ 	.word	0x00000000
        /*052c*/ 	.short	0x010a
        /*052e*/ 	.byte	0x3f
	.zero		1


	//   ....[75]....
        /*0530*/ 	.word	0x00005f30
        /*0534*/ 	.word	0x00000008
        /*0538*/ 	.word	0x00000000
        /*053c*/ 	.short	0x010a
        /*053e*/ 	.byte	0x3f
	.zero		1


	//   ....[76]....
        /*0540*/ 	.word	0x00005fc0
        /*0544*/ 	.word	0x00000009
        /*0548*/ 	.word	0x00000000
        /*054c*/ 	.short	0x010a
        /*054e*/ 	.byte	0x3f
	.zero		1


	//   ....[77]....
        /*0550*/ 	.word	0x00006050
        /*0554*/ 	.word	0x00000008
        /*0558*/ 	.word	0x00000000
        /*055c*/ 	.short	0x010a
        /*055e*/ 	.byte	0x3f
	.zero		1


	//   ....[78]....
        /*0560*/ 	.word	0x000060e0
        /*0564*/ 	.word	0x00000009
        /*0568*/ 	.word	0x00000000
        /*056c*/ 	.short	0x010a
        /*056e*/ 	.byte	0x3f
	.zero		1


	//   ....[79]....
        /*0570*/ 	.word	0x00006170
        /*0574*/ 	.word	0x00000008
        /*0578*/ 	.word	0x00000000
        /*057c*/ 	.short	0x010a
        /*057e*/ 	.byte	0x3f
	.zero		1


	//   ....[80]....
        /*0580*/ 	.word	0x00006200
        /*0584*/ 	.word	0x00000009
        /*0588*/ 	.word	0x00000000
        /*058c*/ 	.short	0x010a
        /*058e*/ 	.byte	0x3f
	.zero		1


	//   ....[81]....
        /*0590*/ 	.word	0x00006290
        /*0594*/ 	.word	0x00000008
        /*0598*/ 	.word	0x00000000
        /*059c*/ 	.short	0x010a
        /*059e*/ 	.byte	0x3f
	.zero		1


	//   ....[82]....
        /*05a0*/ 	.word	0x00006320
        /*05a4*/ 	.word	0x00000009
        /*05a8*/ 	.word	0x00000000
        /*05ac*/ 	.short	0x010a
        /*05ae*/ 	.byte	0x3f
	.zero		1


	//   ....[83]....
        /*05b0*/ 	.word	0x000063b0
        /*05b4*/ 	.word	0x00000008
        /*05b8*/ 	.word	0x00000000
        /*05bc*/ 	.short	0x010a
        /*05be*/ 	.byte	0x3f
	.zero		1


	//   ....[84]....
        /*05c0*/ 	.word	0x00006440
        /*05c4*/ 	.word	0x00000009
        /*05c8*/ 	.word	0x00000000
        /*05cc*/ 	.short	0x010a
        /*05ce*/ 	.byte	0x3f
	.zero		1


	//   ....[85]....
        /*05d0*/ 	.word	0x000064d0
        /*05d4*/ 	.word	0x00000008
        /*05d8*/ 	.word	0x00000000
        /*05dc*/ 	.short	0x010a
        /*05de*/ 	.byte	0x3f
	.zero		1


	//   ....[86]....
        /*05e0*/ 	.word	0x00006560
        /*05e4*/ 	.word	0x00000009
        /*05e8*/ 	.word	0x00000000
        /*05ec*/ 	.short	0x010a
        /*05ee*/ 	.byte	0x3f
	.zero		1


	//   ....[87]....
        /*05f0*/ 	.word	0x000065f0
        /*05f4*/ 	.word	0x00000008
        /*05f8*/ 	.word	0x00000000
        /*05fc*/ 	.short	0x010a
        /*05fe*/ 	.byte	0x3f
	.zero		1


	//   ....[88]....
        /*0600*/ 	.word	0x00006680
        /*0604*/ 	.word	0x00000009
        /*0608*/ 	.word	0x00000000
        /*060c*/ 	.short	0x010a
        /*060e*/ 	.byte	0x3f
	.zero		1


	//   ....[89]....
        /*0610*/ 	.word	0x00006710
        /*0614*/ 	.word	0x00000008
        /*0618*/ 	.word	0x00000000
        /*061c*/ 	.short	0x010a
        /*061e*/ 	.byte	0x3f
	.zero		1


	//   ....[90]....
        /*0620*/ 	.word	0x000067a0
        /*0624*/ 	.word	0x00000009
        /*0628*/ 	.word	0x00000000
        /*062c*/ 	.short	0x010a
        /*062e*/ 	.byte	0x3f
	.zero		1


	//   ....[91]....
        /*0630*/ 	.word	0x00006830
        /*0634*/ 	.word	0x00000008
        /*0638*/ 	.word	0x00000000
        /*063c*/ 	.short	0x010a
        /*063e*/ 	.byte	0x3f
	.zero		1


	//   ....[92]....
        /*0640*/ 	.word	0x000068c0
        /*0644*/ 	.word	0x00000009
        /*0648*/ 	.word	0x00000000
        /*064c*/ 	.short	0x010a
        /*064e*/ 	.byte	0x3f
	.zero		1


	//   ....[93]....
        /*0650*/ 	.word	0x00006950
        /*0654*/ 	.word	0x00000008
        /*0658*/ 	.word	0x00000000
        /*065c*/ 	.short	0x010a
        /*065e*/ 	.byte	0x3f
	.zero		1


	//   ....[94]....
        /*0660*/ 	.word	0x000069e0
        /*0664*/ 	.word	0x00000009
        /*0668*/ 	.word	0x00000000
        /*066c*/ 	.short	0x010a
        /*066e*/ 	.byte	0x3f
	.zero		1


	//   ....[95]....
        /*0670*/ 	.word	0x00006a70
        /*0674*/ 	.word	0x00000008
        /*0678*/ 	.word	0x00000000
        /*067c*/ 	.short	0x010a
        /*067e*/ 	.byte	0x3f
	.zero		1


	//   ....[96]....
        /*0680*/ 	.word	0x00006b00
        /*0684*/ 	.word	0x00000009
        /*0688*/ 	.word	0x00000000
        /*068c*/ 	.short	0x010a
        /*068e*/ 	.byte	0x3f
	.zero		1


	//   ....[97]....
        /*0690*/ 	.word	0x00006b90
        /*0694*/ 	.word	0x00000008
        /*0698*/ 	.word	0x00000000
        /*069c*/ 	.short	0x010a
        /*069e*/ 	.byte	0x3f
	.zero		1


	//   ....[98]....
        /*06a0*/ 	.word	0x00006c20
        /*06a4*/ 	.word	0x00000009
        /*06a8*/ 	.word	0x00000000
        /*06ac*/ 	.short	0x010a
        /*06ae*/ 	.byte	0x3f
	.zero		1


	//   ....[99]....
        /*06b0*/ 	.word	0x00006cb0
        /*06b4*/ 	.word	0x00000008
        /*06b8*/ 	.word	0x00000000
        /*06bc*/ 	.short	0x010a
        /*06be*/ 	.byte	0x3f
	.zero		1


	//   ....[100]....
        /*06c0*/ 	.word	0x00006d40
        /*06c4*/ 	.word	0x00000009
        /*06c8*/ 	.word	0x00000000
        /*06cc*/ 	.short	0x010a
        /*06ce*/ 	.byte	0x3f
	.zero		1


	//   ....[101]....
        /*06d0*/ 	.word	0x00006dd0
        /*06d4*/ 	.word	0x00000008
        /*06d8*/ 	.word	0x00000000
        /*06dc*/ 	.short	0x010a
        /*06de*/ 	.byte	0x3f
	.zero		1


	//   ....[102]....
        /*06e0*/ 	.word	0x00006e60
        /*06e4*/ 	.word	0x00000009
        /*06e8*/ 	.word	0x00000000
        /*06ec*/ 	.short	0x010a
        /*06ee*/ 	.byte	0x3f
	.zero		1


	//   ....[103]....
        /*06f0*/ 	.word	0x00006ef0
        /*06f4*/ 	.word	0x00000008
        /*06f8*/ 	.word	0x00000000
        /*06fc*/ 	.short	0x010a
        /*06fe*/ 	.byte	0x3f
	.zero		1


	//   ....[104]....
        /*0700*/ 	.word	0x00006f80
        /*0704*/ 	.word	0x0000000b
        /*0708*/ 	.word	0x00000000
        /*070c*/ 	.short	0x010a
        /*070e*/ 	.byte	0x3f
	.zero		1


	//   ....[105]....
        /*0710*/ 	.word	0x00007010
        /*0714*/ 	.word	0x00000003
        /*0718*/ 	.word	0x00000000
        /*071c*/ 	.short	0x010a
        /*071e*/ 	.byte	0x3f
	.zero		1


	//   ....[106]....
        /*0720*/ 	.word	0x00007070
        /*0724*/ 	.word	0x00000003
        /*0728*/ 	.word	0x00000000
        /*072c*/ 	.short	0x010a
        /*072e*/ 	.byte	0x3f
	.zero		1


	//   ....[107]....
        /*0730*/ 	.word	0x000070d0
        /*0734*/ 	.word	0x00000004
        /*0738*/ 	.word	0x00000000
        /*073c*/ 	.short	0x010a
        /*073e*/ 	.byte	0x3f
	.zero		1


	//   ....[108]....
        /*0740*/ 	.word	0x000071a0
        /*0744*/ 	.word	0x0000000e
        /*0748*/ 	.word	0x00000100
        /*074c*/ 	.short	0x010a
        /*074e*/ 	.byte	0x3f
	.zero		1


	//   ....[109]....
        /*0750*/ 	.word	0x00007270
        /*0754*/ 	.word	0x00000007
        /*0758*/ 	.word	0x00000000
        /*075c*/ 	.short	0x010a
        /*075e*/ 	.byte	0x3f
	.zero		1


	//   ....[110]....
        /*0760*/ 	.word	0x000072c0
        /*0764*/ 	.word	0x00000008
        /*0768*/ 	.word	0x00000000
        /*076c*/ 	.short	0x010a
        /*076e*/ 	.byte	0x3f
	.zero		1


	//   ....[111]....
        /*0770*/ 	.word	0x00007310
        /*0774*/ 	.word	0x00000009
        /*0778*/ 	.word	0x00000000
        /*077c*/ 	.short	0x010a
        /*077e*/ 	.byte	0x3f
	.zero		1


	//   ....[112]....
        /*0780*/ 	.word	0x00007360
        /*0784*/ 	.word	0x00000008
        /*0788*/ 	.word	0x00000000
        /*078c*/ 	.short	0x010a
        /*078e*/ 	.byte	0x3f
	.zero		1


	//   ....[113]....
        /*0790*/ 	.word	0x000073b0
        /*0794*/ 	.word	0x00000009
        /*0798*/ 	.word	0x00000000
        /*079c*/ 	.short	0x010a
        /*079e*/ 	.byte	0x3f
	.zero		1


	//   ....[114]....
        /*07a0*/ 	.word	0x00007400
        /*07a4*/ 	.word	0x00000008
        /*07a8*/ 	.word	0x00000000
        /*07ac*/ 	.short	0x010a
        /*07ae*/ 	.byte	0x3f
	.zero		1


	//   ....[115]....
        /*07b0*/ 	.word	0x00007450
        /*07b4*/ 	.word	0x00000009
        /*07b8*/ 	.word	0x00000000
        /*07bc*/ 	.short	0x010a
        /*07be*/ 	.byte	0x3f
	.zero		1


	//   ....[116]....
        /*07c0*/ 	.word	0x000074a0
        /*07c4*/ 	.word	0x00000008
        /*07c8*/ 	.word	0x00000000
        /*07cc*/ 	.short	0x010a
        /*07ce*/ 	.byte	0x3f
	.zero		1


	//   ....[117]....
        /*07d0*/ 	.word	0x000074f0
        /*07d4*/ 	.word	0x00000009
        /*07d8*/ 	.word	0x00000000
        /*07dc*/ 	.short	0x010a
        /*07de*/ 	.byte	0x3f
	.zero		1


	//   ....[118]....
        /*07e0*/ 	.word	0x00007540
        /*07e4*/ 	.word	0x00000008
        /*07e8*/ 	.word	0x00000000
        /*07ec*/ 	.short	0x010a
        /*07ee*/ 	.byte	0x3f
	.zero		1


	//   ....[119]....
        /*07f0*/ 	.word	0x00007590
        /*07f4*/ 	.word	0x00000009
        /*07f8*/ 	.word	0x00000000
        /*07fc*/ 	.short	0x010a
        /*07fe*/ 	.byte	0x3f
	.zero		1


	//   ....[120]....
        /*0800*/ 	.word	0x000075e0
        /*0804*/ 	.word	0x00000008
        /*0808*/ 	.word	0x00000000
        /*080c*/ 	.short	0x010a
        /*080e*/ 	.byte	0x3f
	.zero		1


	//   ....[121]....
        /*0810*/ 	.word	0x00007630
        /*0814*/ 	.word	0x00000009
        /*0818*/ 	.word	0x00000000
        /*081c*/ 	.short	0x010a
        /*081e*/ 	.byte	0x3f
	.zero		1


	//   ....[122]....
        /*0820*/ 	.word	0x00007680
        /*0824*/ 	.word	0x00000008
        /*0828*/ 	.word	0x00000000
        /*082c*/ 	.short	0x010a
        /*082e*/ 	.byte	0x3f
	.zero		1


	//   ....[123]....
        /*0830*/ 	.word	0x000076d0
        /*0834*/ 	.word	0x00000009
        /*0838*/ 	.word	0x00000000
        /*083c*/ 	.short	0x010a
        /*083e*/ 	.byte	0x3f
	.zero		1


	//   ....[124]....
        /*0840*/ 	.word	0x00007720
        /*0844*/ 	.word	0x00000008
        /*0848*/ 	.word	0x00000000
        /*084c*/ 	.short	0x010a
        /*084e*/ 	.byte	0x3f
	.zero		1


	//   ....[125]....
        /*0850*/ 	.word	0x00007770
        /*0854*/ 	.word	0x00000009
        /*0858*/ 	.word	0x00000000
        /*085c*/ 	.short	0x010a
        /*085e*/ 	.byte	0x3f
	.zero		1


	//   ....[126]....
        /*0860*/ 	.word	0x000077c0
        /*0864*/ 	.word	0x00000008
        /*0868*/ 	.word	0x00000000
        /*086c*/ 	.short	0x010a
        /*086e*/ 	.byte	0x3f
	.zero		1


	//   ....[127]....
        /*0870*/ 	.word	0x00007810
        /*0874*/ 	.word	0x00000009
        /*0878*/ 	.word	0x00000000
        /*087c*/ 	.short	0x010a
        /*087e*/ 	.byte	0x3f
	.zero		1


	//   ....[128]....
        /*0880*/ 	.word	0x00007860
        /*0884*/ 	.word	0x00000008
        /*0888*/ 	.word	0x00000000
        /*088c*/ 	.short	0x010a
        /*088e*/ 	.byte	0x3f
	.zero		1


	//   ....[129]....
        /*0890*/ 	.word	0x000078b0
        /*0894*/ 	.word	0x00000009
        /*0898*/ 	.word	0x00000000
        /*089c*/ 	.short	0x010a
        /*089e*/ 	.byte	0x3f
	.zero		1


	//   ....[130]....
        /*08a0*/ 	.word	0x00007900
        /*08a4*/ 	.word	0x00000008
        /*08a8*/ 	.word	0x00000000
        /*08ac*/ 	.short	0x010a
        /*08ae*/ 	.byte	0x3f
	.zero		1


	//   ....[131]....
        /*08b0*/ 	.word	0x00007950
        /*08b4*/ 	.word	0x00000009
        /*08b8*/ 	.word	0x00000000
        /*08bc*/ 	.short	0x010a
        /*08be*/ 	.byte	0x3f
	.zero		1


	//   ....[132]....
        /*08c0*/ 	.word	0x000079a0
        /*08c4*/ 	.word	0x00000008
        /*08c8*/ 	.word	0x00000000
        /*08cc*/ 	.short	0x010a
        /*08ce*/ 	.byte	0x3f
	.zero		1


	//   ....[133]....
        /*08d0*/ 	.word	0x000079f0
        /*08d4*/ 	.word	0x00000009
        /*08d8*/ 	.word	0x00000000
        /*08dc*/ 	.short	0x010a
        /*08de*/ 	.byte	0x3f
	.zero		1


	//   ....[134]....
        /*08e0*/ 	.word	0x00007a40
        /*08e4*/ 	.word	0x00000008
        /*08e8*/ 	.word	0x00000000
        /*08ec*/ 	.short	0x010a
        /*08ee*/ 	.byte	0x3f
	.zero		1


	//   ....[135]....
        /*08f0*/ 	.word	0x00007a90
        /*08f4*/ 	.word	0x00000009
        /*08f8*/ 	.word	0x00000000
        /*08fc*/ 	.short	0x010a
        /*08fe*/ 	.byte	0x3f
	.zero		1


	//   ....[136]....
        /*0900*/ 	.word	0x00007ae0
        /*0904*/ 	.word	0x00000008
        /*0908*/ 	.word	0x00000000
        /*090c*/ 	.short	0x010a
        /*090e*/ 	.byte	0x3f
	.zero		1


	//   ....[137]....
        /*0910*/ 	.word	0x00007b30
        /*0914*/ 	.word	0x00000009
        /*0918*/ 	.word	0x00000000
        /*091c*/ 	.short	0x010a
        /*091e*/ 	.byte	0x3f
	.zero		1


	//   ....[138]....
        /*0920*/ 	.word	0x00007b80
        /*0924*/ 	.word	0x00000008
        /*0928*/ 	.word	0x00000000
        /*092c*/ 	.short	0x010a
        /*092e*/ 	.byte	0x3f
	.zero		1


	//   ....[139]....
        /*0930*/ 	.word	0x00007bd0
        /*0934*/ 	.word	0x0000000b
        /*0938*/ 	.word	0x00000000
        /*093c*/ 	.short	0x010a
        /*093e*/ 	.byte	0x3f
	.zero		1


	//----- nvinfo : EIATTR_NUM_MBARRIERS
	.align		4
.L_35:
        /*0940*/ 	.byte	0x03, 0x38
        /*0942*/ 	.short	0x0042


	//----- nvinfo : EIATTR_EXIT_INSTR_OFFSETS
	.align		4
        /*0944*/ 	.byte	0x04, 0x1c
        /*0946*/ 	.short	(.L_37 - .L_36)


	//   ....[0]....
.L_36:
        /*0948*/ 	.word	0x00000a10


	//   ....[1]....
        /*094c*/ 	.word	0x000012e0


	//   ....[2]....
        /*0950*/ 	.word	0x00004ac0


	//   ....[3]....
        /*0954*/ 	.word	0x000050f0


	//   ....[4]....
        /*0958*/ 	.word	0x00007060


	//----- nvinfo : EIATTR_MAX_THREADS
	.align		4
.L_37:
        /*095c*/ 	.byte	0x04, 0x05
        /*095e*/ 	.short	(.L_39 - .L_38)
.L_38:
        /*0960*/ 	.word	0x00000180
        /*0964*/ 	.word	0x00000001
        /*0968*/ 	.word	0x00000001


	//----- nvinfo : EIATTR_CRS_STACK_SIZE
	.align		4
.L_39:
        /*096c*/ 	.byte	0x04, 0x1e
        /*096e*/ 	.short	(.L_41 - .L_40)
.L_40:
        /*0970*/ 	.word	0x00000000


	//----- nvinfo : EIATTR_CBANK_PARAM_SIZE
	.align		4
.L_41:
        /*0974*/ 	.byte	0x03, 0x19
        /*0976*/ 	.short	0x0470


	//----- nvinfo : EIATTR_PARAM_CBANK
	.align		4
        /*0978*/ 	.byte	0x04, 0x0a
        /*097a*/ 	.short	(.L_43 - .L_42)
	.align		4
.L_42:
        /*097c*/ 	.word	index@(.nv.constant0._ZN7cutlass13device_kernelINS_4gemm6kernel13GemmUniversalIN4cute5tupleIJiiiiEEENS1_10collective13CollectiveMmaINS1_34MainloopSm90TmaGmmaWarpSpecializedILi32ENS5_IJNS4_1CILi1EEESB_SB_EEENS1_35KernelTmaWarpSpecializedCooperativeEEENS5_IJNSA_ILi192EEENSA_ILi32EEENSA_ILi16EEEEEENS_6half_tENS5_IJlSB_lEEESJ_SK_NS4_8TiledMMAINS4_8MMA_AtomIJNS4_4SM904GMMA25MMA_64x32x16_F32F16F16_SSILNSO_5MajorE0ELSQ_0ELNSO_7ScaleInE1ELSR_1EEEEEENS4_6LayoutINS5_IJNSA_ILi2EEESB_SB_EEENS5_IJSB_NSA_ILi0EEESX_EEEEENS5_IJNS4_10UnderscoreES10_S10_EEEEENS4_13SM90_TMA_LOADENS4_14ComposedLayoutINS4_7SwizzleILi1ELi4ELi3EEENS4_18smem_ptr_flag_bitsILi16EEENSU_INS5_IJNSA_ILi8EEESH_EEENS5_IJSH_SB_EEEEEEEvNS4_8identityES13_S1D_vS1E_EENS_8epilogue10collective6detail29Sm90TmaWarpSpecializedAdapterINS1H_15DefaultEpilogueISJ_SK_SK_NS1G_6thread17LinearCombinationISJ_Li1EffLNS1L_9ScaleType4KindE0ELNS_15FloatRoundStyleE2ESJ_EENS1_15EpilogueDefaultEEEEEvvEEEEvNT_6ParamsE)
        /*0980*/ 	.short	0x0210
        /*0982*/ 	.short	0x0470


	//----- nvinfo : EIATTR_SW_WAR
	.align		4
.L_43:
        /*0984*/ 	.byte	0x04, 0x36
        /*0986*/ 	.short	(.L_45 - .L_44)
.L_44:
        /*0988*/ 	.word	0x00000008
.L_45:


//--------------------- .nv.callgraph             --------------------------
	.section	.nv.callgraph,"",@"SHT_CUDA_CALLGRAPH"
	.align	4
	.sectionentsize	8
	.align		4
        /*0000*/ 	.word	0x00000000
	.align		4
        /*0004*/ 	.word	0xffffffff
	.align		4
        /*0008*/ 	.word	index@(_ZN7cutlass13device_kernelINS_4gemm6kernel13GemmUniversalIN4cute5tupleIJiiiiEEENS1_10collective13CollectiveMmaINS1_34MainloopSm90TmaGmmaWarpSpecializedILi32ENS5_IJNS4_1CILi1EEESB_SB_EEENS1_35KernelTmaWarpSpecializedCooperativeEEENS5_IJNSA_ILi192EEENSA_ILi32EEENSA_ILi16EEEEEENS_6half_tENS5_IJlSB_lEEESJ_SK_NS4_8TiledMMAINS4_8MMA_AtomIJNS4_4SM904GMMA25MMA_64x32x16_F32F16F16_SSILNSO_5MajorE0ELSQ_0ELNSO_7ScaleInE1ELSR_1EEEEEENS4_6LayoutINS5_IJNSA_ILi2EEESB_SB_EEENS5_IJSB_NSA_ILi0EEESX_EEEEENS5_IJNS4_10UnderscoreES10_S10_EEEEENS4_13SM90_TMA_LOADENS4_14ComposedLayoutINS4_7SwizzleILi1ELi4ELi3EEENS4_18smem_ptr_flag_bitsILi16EEENSU_INS5_IJNSA_ILi8EEESH_EEENS5_IJSH_SB_EEEEEEEvNS4_8identityES13_S1D_vS1E_EENS_8epilogue10collective6detail29Sm90TmaWarpSpecializedAdapterINS1H_15DefaultEpilogueISJ_SK_SK_NS1G_6thread17LinearCombinationISJ_Li1EffLNS1L_9ScaleType4KindE0ELNS_15FloatRoundStyleE2ESJ_EENS1_15EpilogueDefaultEEEEEvvEEEEvNT_6ParamsE)
	.align		4
        /*000c*/ 	.word	index@(__assertfail)
	.align		4
        /*0010*/ 	.word	0x00000000
	.align		4
        /*0014*/ 	.word	0xfffffffe
	.align		4
        /*0018*/ 	.word	0x00000000
	.align		4
        /*001c*/ 	.word	0xfffffffd
	.align		4
        /*0020*/ 	.word	0x00000000
	.align		4
        /*0024*/ 	.word	0xfffffffc


//--------------------- .nv.constant4             --------------------------
	.section	.nv.constant4,"a",@progbits
	.align	8
	.align		8
.nv.constant4:
        /*0000*/ 	.dword	__assertfail
	.align		8
        /*0008*/ 	.dword	__unnamed_1
	.align		8
        /*0010*/ 	.dword	_ZN39_INTERNAL_e2a19f1b_4_k_cu_4b6ca701_75424cuda3std3__45__cpo5beginE
	.align		8
        /*0018*/ 	.dword	_ZN39_INTERNAL_e2a19f1b_4_k_cu_4b6ca701_75424cuda3std3__45__cpo3endE
	.align		8
        /*0020*/ 	.dword	_ZN39_INTERNAL_e2a19f1b_4_k_cu_4b6ca701_75424cuda3std3__45__cpo6cbeginE
	.align		8
        /*0028*/ 	.dword	_ZN39_INTERNAL_e2a19f1b_4_k_cu_4b6ca701_75424cuda3std3__45__cpo4cendE
	.align		8
        /*0030*/ 	.dword	_ZN39_INTERNAL_e2a19f1b_4_k_cu_4b6ca701_75424cuda3std3__441_GLOBAL__N__e2a19f1b_4_k_cu_4b6ca701_75426ignoreE
	.align		8
        /*0038*/ 	.dword	_ZN39_INTERNAL_e2a19f1b_4_k_cu_4b6ca701_75424cuda3std3__419piecewise_constructE
	.align		8
        /*0040*/ 	.dword	_ZN39_INTERNAL_e2a19f1b_4_k_cu_4b6ca701_75424cuda3std3__48in_placeE
	.align		8
        /*0048*/ 	.dword	_ZN39_INTERNAL_e2a19f1b_4_k_cu_4b6ca701_75424cuda3std6ranges3__45__cpo4swapE
	.align		8
        /*0050*/ 	.dword	_ZN39_INTERNAL_e2a19f1b_4_k_cu_4b6ca701_75424cuda3std6ranges3__45__cpo9iter_moveE
	.align		8
        /*0058*/ 	.dword	_ZN39_INTERNAL_e2a19f1b_4_k_cu_4b6ca701_75424cute7productE
	.align		8
        /*0060*/ 	.dword	_ZN39_INTERNAL_e2a19f1b_4_k_cu_4b6ca701_75424cute1_E
	.align		8
        /*0068*/ 	.dword	$str$22
	.align		8
        /*0070*/ 	.dword	$str$23


//--------------------- .text._ZN7cutlass13device_kernelINS_4gemm6kernel13GemmUniversalIN4cute5tupleIJiiiiEEENS1_10collective13CollectiveMmaINS1_34MainloopSm90TmaGmmaWarpSpecializedILi32ENS5_IJNS4_1CILi1EEESB_SB_EEENS1_35KernelTmaWarpSpecializedCooperativeEEENS5_IJNSA_ILi192EEENSA_ILi32EEENSA_ILi16EEEEEENS_6half_tENS5_IJlSB_lEEESJ_SK_NS4_8TiledMMAINS4_8MMA_AtomIJNS4_4SM904GMMA25MMA_64x32x16_F32F16F16_SSILNSO_5MajorE0ELSQ_0ELNSO_7ScaleInE1ELSR_1EEEEEENS4_6LayoutINS5_IJNSA_ILi2EEESB_SB_EEENS5_IJSB_NSA_ILi0EEESX_EEEEENS5_IJNS4_10UnderscoreES10_S10_EEEEENS4_13SM90_TMA_LOADENS4_14ComposedLayoutINS4_7SwizzleILi1ELi4ELi3EEENS4_18smem_ptr_flag_bitsILi16EEENSU_INS5_IJNSA_ILi8EEESH_EEENS5_IJSH_SB_EEEEEEEvNS4_8identityES13_S1D_vS1E_EENS_8epilogue10collective6detail29Sm90TmaWarpSpecializedAdapterINS1H_15DefaultEpilogueISJ_SK_SK_NS1G_6thread17LinearCombinationISJ_Li1EffLNS1L_9ScaleType4KindE0ELNS_15FloatRoundStyleE2ESJ_EENS1_15EpilogueDefaultEEEEEvvEEEEvNT_6ParamsE --------------------------
	.section	.text._ZN7cutlass13device_kernelINS_4gemm6kernel13GemmUniversalIN4cute5tupleIJiiiiEEENS1_10collective13CollectiveMmaINS1_34MainloopSm90TmaGmmaWarpSpecializedILi32ENS5_IJNS4_1CILi1EEESB_SB_EEENS1_35KernelTmaWarpSpecializedCooperativeEEENS5_IJNSA_ILi192EEENSA_ILi32EEENSA_ILi16EEEEEENS_6half_tENS5_IJlSB_lEEESJ_SK_NS4_8TiledMMAINS4_8MMA_AtomIJNS4_4SM904GMMA25MMA_64x32x16_F32F16F16_SSILNSO_5MajorE0ELSQ_0ELNSO_7ScaleInE1ELSR_1EEEEEENS4_6LayoutINS5_IJNSA_ILi2EEESB_SB_EEENS5_IJSB_NSA_ILi0EEESX_EEEEENS5_IJNS4_10UnderscoreES10_S10_EEEEENS4_13SM90_TMA_LOADENS4_14ComposedLayoutINS4_7SwizzleILi1ELi4ELi3EEENS4_18smem_ptr_flag_bitsILi16EEENSU_INS5_IJNSA_ILi8EEESH_EEENS5_IJSH_SB_EEEEEEEvNS4_8identityES13_S1D_vS1E_EENS_8epilogue10collective6detail29Sm90TmaWarpSpecializedAdapterINS1H_15DefaultEpilogueISJ_SK_SK_NS1G_6thread17LinearCombinationISJ_Li1EffLNS1L_9ScaleType4KindE0ELNS_15FloatRoundStyleE2ESJ_EENS1_15EpilogueDefaultEEEEEvvEEEEvNT_6ParamsE,"ax",@progbits
	.align	128
.text._ZN7cutlass13device_kernelINS_4gemm6kernel13GemmUniversalIN4cute5tupleIJiiiiEEENS1_10collective13CollectiveMmaINS1_34MainloopSm90TmaGmmaWarpSpecializedILi32ENS5_IJNS4_1CILi1EEESB_SB_EEENS1_35KernelTmaWarpSpecializedCooperativeEEENS5_IJNSA_ILi192EEENSA_ILi32EEENSA_ILi16EEEEEENS_6half_tENS5_IJlSB_lEEESJ_SK_NS4_8TiledMMAINS4_8MMA_AtomIJNS4_4SM904GMMA25MMA_64x32x16_F32F16F16_SSILNSO_5MajorE0ELSQ_0ELNSO_7ScaleInE1ELSR_1EEEEEENS4_6LayoutINS5_IJNSA_ILi2EEESB_SB_EEENS5_IJSB_NSA_ILi0EEESX_EEEEENS5_IJNS4_10UnderscoreES10_S10_EEEEENS4_13SM90_TMA_LOADENS4_14ComposedLayoutINS4_7SwizzleILi1ELi4ELi3EEENS4_18smem_ptr_flag_bitsILi16EEENSU_INS5_IJNSA_ILi8EEESH_EEENS5_IJSH_SB_EEEEEEEvNS4_8identityES13_S1D_vS1E_EENS_8epilogue10collective6detail29Sm90TmaWarpSpecializedAdapterINS1H_15DefaultEpilogueISJ_SK_SK_NS1G_6thread17LinearCombinationISJ_Li1EffLNS1L_9ScaleType4KindE0ELNS_15FloatRoundStyleE2ESJ_EENS1_15EpilogueDefaultEEEEEvvEEEEvNT_6ParamsE:
        .type           _ZN7cutlass13device_kernelINS_4gemm6kernel13GemmUniversalIN4cute5tupleIJiiiiEEENS1_10collective13CollectiveMmaINS1_34MainloopSm90TmaGmmaWarpSpecializedILi32ENS5_IJNS4_1CILi1EEESB_SB_EEENS1_35KernelTmaWarpSpecializedCooperativeEEENS5_IJNSA_ILi192EEENSA_ILi32EEENSA_ILi16EEEEEENS_6half_tENS5_IJlSB_lEEESJ_SK_NS4_8TiledMMAINS4_8MMA_AtomIJNS4_4SM904GMMA25MMA_64x32x16_F32F16F16_SSILNSO_5MajorE0ELSQ_0ELNSO_7ScaleInE1ELSR_1EEEEEENS4_6LayoutINS5_IJNSA_ILi2EEESB_SB_EEENS5_IJSB_NSA_ILi0EEESX_EEEEENS5_IJNS4_10UnderscoreES10_S10_EEEEENS4_13SM90_TMA_LOADENS4_14ComposedLayoutINS4_7SwizzleILi1ELi4ELi3EEENS4_18smem_ptr_flag_bitsILi16EEENSU_INS5_IJNSA_ILi8EEESH_EEENS5_IJSH_SB_EEEEEEEvNS4_8identityES13_S1D_vS1E_EENS_8epilogue10collective6detail29Sm90TmaWarpSpecializedAdapterINS1H_15DefaultEpilogueISJ_SK_SK_NS1G_6thread17LinearCombinationISJ_Li1EffLNS1L_9ScaleType4KindE0ELNS_15FloatRoundStyleE2ESJ_EENS1_15EpilogueDefaultEEEEEvvEEEEvNT_6ParamsE,@function
        .size           _ZN7cutlass13device_kernelINS_4gemm6kernel13GemmUniversalIN4cute5tupleIJiiiiEEENS1_10collective13CollectiveMmaINS1_34MainloopSm90TmaGmmaWarpSpecializedILi32ENS5_IJNS4_1CILi1EEESB_SB_EEENS1_35KernelTmaWarpSpecializedCooperativeEEENS5_IJNSA_ILi192EEENSA_ILi32EEENSA_ILi16EEEEEENS_6half_tENS5_IJlSB_lEEESJ_SK_NS4_8TiledMMAINS4_8MMA_AtomIJNS4_4SM904GMMA25MMA_64x32x16_F32F16F16_SSILNSO_5MajorE0ELSQ_0ELNSO_7ScaleInE1ELSR_1EEEEEENS4_6LayoutINS5_IJNSA_ILi2EEESB_SB_EEENS5_IJSB_NSA_ILi0EEESX_EEEEENS5_IJNS4_10UnderscoreES10_S10_EEEEENS4_13SM90_TMA_LOADENS4_14ComposedLayoutINS4_7SwizzleILi1ELi4ELi3EEENS4_18smem_ptr_flag_bitsILi16EEENSU_INS5_IJNSA_ILi8EEESH_EEENS5_IJSH_SB_EEEEEEEvNS4_8identityES13_S1D_vS1E_EENS_8epilogue10collective6detail29Sm90TmaWarpSpecializedAdapterINS1H_15DefaultEpilogueISJ_SK_SK_NS1G_6thread17LinearCombinationISJ_Li1EffLNS1L_9ScaleType4KindE0ELNS_15FloatRoundStyleE2ESJ_EENS1_15EpilogueDefaultEEEEEvvEEEEvNT_6ParamsE,(.L_x_187 - _ZN7cutlass13device_kernelINS_4gemm6kernel13GemmUniversalIN4cute5tupleIJiiiiEEENS1_10collective13CollectiveMmaINS1_34MainloopSm90TmaGmmaWarpSpecializedILi32ENS5_IJNS4_1CILi1EEESB_SB_EEENS1_35KernelTmaWarpSpecializedCooperativeEEENS5_IJNSA_ILi192EEENSA_ILi32EEENSA_ILi16EEEEEENS_6half_tENS5_IJlSB_lEEESJ_SK_NS4_8TiledMMAINS4_8MMA_AtomIJNS4_4SM904GMMA25MMA_64x32x16_F32F16F16_SSILNSO_5MajorE0ELSQ_0ELNSO_7ScaleInE1ELSR_1EEEEEENS4_6LayoutINS5_IJNSA_ILi2EEESB_SB_EEENS5_IJSB_NSA_ILi0EEESX_EEEEENS5_IJNS4_10UnderscoreES10_S10_EEEEENS4_13SM90_TMA_LOADENS4_14ComposedLayoutINS4_7SwizzleILi1ELi4ELi3EEENS4_18smem_ptr_flag_bitsILi16EEENSU_INS5_IJNSA_ILi8EEESH_EEENS5_IJSH_SB_EEEEEEEvNS4_8identityES13_S1D_vS1E_EENS_8epilogue10collective6detail29Sm90TmaWarpSpecializedAdapterINS1H_15DefaultEpilogueISJ_SK_SK_NS1G_6thread17LinearCombinationISJ_Li1EffLNS1L_9ScaleType4KindE0ELNS_15FloatRoundStyleE2ESJ_EENS1_15EpilogueDefaultEEEEEvvEEEEvNT_6ParamsE)
        .other          _ZN7cutlass13device_kernelINS_4gemm6kernel13GemmUniversalIN4cute5tupleIJiiiiEEENS1_10collective13CollectiveMmaINS1_34MainloopSm90TmaGmmaWarpSpecializedILi32ENS5_IJNS4_1CILi1EEESB_SB_EEENS1_35KernelTmaWarpSpecializedCooperativeEEENS5_IJNSA_ILi192EEENSA_ILi32EEENSA_ILi16EEEEEENS_6half_tENS5_IJlSB_lEEESJ_SK_NS4_8TiledMMAINS4_8MMA_AtomIJNS4_4SM904GMMA25MMA_64x32x16_F32F16F16_SSILNSO_5MajorE0ELSQ_0ELNSO_7ScaleInE1ELSR_1EEEEEENS4_6LayoutINS5_IJNSA_ILi2EEESB_SB_EEENS5_IJSB_NSA_ILi0EEESX_EEEEENS5_IJNS4_10UnderscoreES10_S10_EEEEENS4_13SM90_TMA_LOADENS4_14ComposedLayoutINS4_7SwizzleILi1ELi4ELi3EEENS4_18smem_ptr_flag_bitsILi16EEENSU_INS5_IJNSA_ILi8EEESH_EEENS5_IJSH_SB_EEEEEEEvNS4_8identityES13_S1D_vS1E_EENS_8epilogue10collective6detail29Sm90TmaWarpSpecializedAdapterINS1H_15DefaultEpilogueISJ_SK_SK_NS1G_6thread17LinearCombinationISJ_Li1EffLNS1L_9ScaleType4KindE0ELNS_15FloatRoundStyleE2ESJ_EENS1_15EpilogueDefaultEEEEEvvEEEEvNT_6ParamsE,@"STO_CUDA_ENTRY STV_DEFAULT"
_ZN7cutlass13device_kernelINS_4gemm6kernel13GemmUniversalIN4cute5tupleIJiiiiEEENS1_10collective13CollectiveMmaINS1_34MainloopSm90TmaGmmaWarpSpecializedILi32ENS5_IJNS4_1CILi1EEESB_SB_EEENS1_35KernelTmaWarpSpecializedCooperativeEEENS5_IJNSA_ILi192EEENSA_ILi32EEENSA_ILi16EEEEEENS_6half_tENS5_IJlSB_lEEESJ_SK_NS4_8TiledMMAINS4_8MMA_AtomIJNS4_4SM904GMMA25MMA_64x32x16_F32F16F16_SSILNSO_5MajorE0ELSQ_0ELNSO_7ScaleInE1ELSR_1EEEEEENS4_6LayoutINS5_IJNSA_ILi2EEESB_SB_EEENS5_IJSB_NSA_ILi0EEESX_EEEEENS5_IJNS4_10UnderscoreES10_S10_EEEEENS4_13SM90_TMA_LOADENS4_14ComposedLayoutINS4_7SwizzleILi1ELi4ELi3EEENS4_18smem_ptr_flag_bitsILi16EEENSU_INS5_IJNSA_ILi8EEESH_EEENS5_IJSH_SB_EEEEEEEvNS4_8identityES13_S1D_vS1E_EENS_8epilogue10collective6detail29Sm90TmaWarpSpecializedAdapterINS1H_15DefaultEpilogueISJ_SK_SK_NS1G_6thread17LinearCombinationISJ_Li1EffLNS1L_9ScaleType4KindE0ELNS_15FloatRoundStyleE2ESJ_EENS1_15EpilogueDefaultEEEEEvvEEEEvNT_6ParamsE:
[----:B------:R-:W0:Y:S01]  /*0000*/  LDC R1, c[0x0][0x28] ;  /* 0x00000a00ff017b82 */ /* 0x000e220000000800 */
[----:B------:R-:W1:Y:S01]  /*0010*/  S2R R4, SR_TID.X ;  /* 0x0000000000047919 */ /* 0x000e620000002100 */
[----:B------:R-:W-:Y:S01]  /*0020*/  ELECT P0, URZ, PT ;  /* 0x00000000003f782f */ /* 0x000fe20003800000 */
[----:B------:R-:W-:Y:S01]  /*0030*/  BSSY B0, `(.L_x_0) ;  /* 0x000000f000007945 */ /* 0x000fe20003800000 */
[--C-:B-1----:R-:W-:Y:S02]  /*0040*/  SHF.R.U32.HI R0, RZ, 0x5, R4.reuse ;  /* 0x00000005ff007819 */ /* 0x102fe40000011604 */
[----:B------:R-:W-:-:S03]  /*0050*/  SHF.R.U32.HI R14, RZ, 0x7, R4 ;  /* 0x00000007ff0e7819 */ /* 0x000fc60000011604 */
[----:B------:R-:W1:Y:S04]  /*0060*/  SHFL.IDX PT, R5, R0, RZ, 0x1f ;  /* 0x00001fff00057589 */ /* 0x000e6800000e0000 */
[----:B------:R2:W3:Y:S01]  /*0070*/  SHFL.IDX PT, R10, R14, RZ, 0x1f ;  /* 0x00001fff0e0a7589 */ /* 0x0004e200000e0000 */
[----:B-1----:R-:W-:-:S13]  /*0080*/  ISETP.NE.OR P0, PT, R5, RZ, !P0 ;  /* 0x000000ff0500720c */ /* 0x002fda0004705670 */
[----:B0-23--:R-:W-:Y:S05]  /*0090*/  @P0 BRA `(.L_x_1) ;  /* 0x0000000000200947 */ /* 0x00dfea0003800000 */
[----:B------:R-:W-:Y:S02]  /*00a0*/  ULDC.64 UR4, c[0x0][0x198] ;  /* 0x0000660000047ab9 */ /* 0x000fe40000000a00 */
[----:B------:R-:W-:Y:S02]  /*00b0*/  UIADD3 UR6, UP0, UR4, 0xf0, URZ ;  /* 0x000000f004067890 */ /* 0x000fe4000ff1e03f */
[----:B------:R-:W-:Y:S02]  /*00c0*/  UIADD3 UR4, UP1, UR4, 0x1f0, URZ ;  /* 0x000001f004047890 */ /* 0x000fe4000ff3e03f */
[----:B------:R-:W-:Y:S02]  /*00d0*/  UIADD3.X UR7, URZ, UR5, URZ, UP0, !UPT ;  /* 0x000000053f077290 */ /* 0x000fe400087fe43f */
[----:B------:R-:W-:-:S07]  /*00e0*/  UIADD3.X UR5, URZ, UR5, URZ, UP1, !UPT ;  /* 0x000000053f057290 */ /* 0x000fce0008ffe43f */
[----:B------:R0:W-:Y:S02]  /*00f0*/  UTMACCTL.PF [UR6] ;  /* 0x00000000060079b9 */ /* 0x0001e40008040000 */
[----:B------:R0:W-:Y:S02]  /*0100*/  UTMACCTL.PF [UR4] ;  /* 0x00000000040079b9 */ /* 0x0001e40008040000 */
[----:B0-----:R-:W-:Y:S01]  /*0110*/  NOP ;  /* 0x0000000000007918 */ /* 0x001fe20000000000 */
.L_x_1:
[----:B------:R-:W-:Y:S05]  /*0120*/  BSYNC B0 ;  /* 0x0000000000007941 */ /* 0x000fea0003800000 */
.L_x_0:
[----:B------:R-:W0:Y:S02]  /*0130*/  SHFL.IDX PT, R2, R0, RZ, 0x1f ;  /* 0x00001fff00027589 */ /* 0x000e2400000e0000 */
[----:B0-----:R-:W-:-:S13]  /*0140*/  ISETP.NE.AND P0, PT, R2, RZ, PT ;  /* 0x000000ff0200720c */ /* 0x001fda0003f05270 */
[----:B------:R-:W-:Y:S05]  /*0150*/  @P0 BRA `(.L_x_2) ;  /* 0x0000000400440947 */ /* 0x000fea0003800000 */
[----:B------:R-:W-:Y:S01]  /*0160*/  ELECT P0, URZ, PT ;  /* 0x00000000003f782f */ /* 0x000fe20003800000 */
[----:B------:R-:W-:-:S12]  /*0170*/  BSSY B0, `(.L_x_2) ;  /* 0x000004f000007945 */ /* 0x000fd80003800000 */
[----:B------:R-:W-:Y:S05]  /*0180*/  @!P0 BRA `(.L_x_3) ;  /* 0x0000000400348947 */ /* 0x000fea0003800000 */
[----:B------:R-:W0:Y:S01]  /*0190*/  S2UR UR8, SR_CgaCtaId ;  /* 0x00000000000879c3 */ /* 0x000e220000008800 */
[----:B------:R-:W-:Y:S01]  /*01a0*/  UMOV UR4, 0x400 ;  /* 0x0000040000047882 */ /* 0x000fe20000000000 */
[----:B------:R-:W-:Y:S01]  /*01b0*/  UMOV UR5, 0x1 ;  /* 0x0000000100057882 */ /* 0x000fe20000000000 */
[----:B------:R-:W-:Y:S02]  /*01c0*/  UMOV UR6, 0x100 ;  /* 0x0000010000067882 */ /* 0x000fe40000000000 */
[----:B------:R-:W-:-:S04]  /*01d0*/  UIADD3 UR6, -UR6, 0x100000, URZ ;  /* 0x0010000006067890 */ /* 0x000fc8000fffe13f */
[----:B------:R-:W-:Y:S02]  /*01e0*/  USHF.L.U32 UR7, UR6, 0xb, URZ ;  /* 0x0000000b06077899 */ /* 0x000fe4000800063f */
[----:B------:R-:W-:Y:S02]  /*01f0*/  USHF.L.U32 UR6, UR6, 0x1, URZ ;  /* 0x0000000106067899 */ /* 0x000fe4000800063f */
[----:B0-----:R-:W-:Y:S02]  /*0200*/  ULEA UR8, UR8, UR4, 0x18 ;  /* 0x0000000408087291 */ /* 0x001fe4000f8ec03f */
[----:B------:R-:W-:-:S04]  /*0210*/  UIADD3 UR4, -UR5, 0x100000, URZ ;  /* 0x0010000005047890 */ /* 0x000fc8000fffe13f */
[----:B------:R-:W-:Y:S02]  /*0220*/  USHF.L.U32 UR5, UR4, 0xb, URZ ;  /* 0x0000000b04057899 */ /* 0x000fe4000800063f */
[----:B------:R-:W-:Y:S01]  /*0230*/  USHF.L.U32 UR4, UR4, 0x1, URZ ;  /* 0x0000000104047899 */ /* 0x000fe2000800063f */
[----:B------:R-:W0:Y:S11]  /*0240*/  FENCE.VIEW.ASYNC.S ;  /* 0x00000000000073c6 */ /* 0x000e360000000000 */
[----:B0-----:R0:W1:Y:S01]  /*0250*/  SYNCS.EXCH.64 URZ, [UR8], UR4 ;  /* 0x00000004083f75b2 */ /* 0x0010620008000100 */
[----:B------:R0:W2:Y:S01]  /*0260*/  SYNCS.EXCH.64 URZ, [UR8+0x100], UR6 ;  /* 0x00010006083f75b2 */ /* 0x0000a20008000100 */
[----:B------:R0:W3:Y:S01]  /*0270*/  SYNCS.EXCH.64 URZ, [UR8+0x8], UR4 ;  /* 0x00000804083f75b2 */ /* 0x0000e20008000100 */
[----:B------:R0:W4:Y:S01]  /*0280*/  SYNCS.EXCH.64 URZ, [UR8+0x108], UR6 ;  /* 0x00010806083f75b2 */ /* 0x0001220008000100 */
[----:B------:R0:W0:Y:S01]  /*0290*/  SYNCS.EXCH.64 URZ, [UR8+0x10], UR4 ;  /* 0x00001004083f75b2 */ /* 0x0000220008000100 */
        /* <DEDUP_REMOVED lines=59> */
[----:B-1234-:R-:W-:Y:S01]  /*0650*/  NOP ;  /* 0x0000000000007918 */ /* 0x01efe20000000000 */
.L_x_3:
[----:B0-----:R-:W-:Y:S05]  /*0660*/  BSYNC B0 ;  /* 0x0000000000007941 */ /* 0x001fea0003800000 */
.L_x_2:
[----:B------:R-:W0:Y:S01]  /*0670*/  SHFL.IDX PT, R0, R0, RZ, 0x1f ;  /* 0x00001fff00007589 */ /* 0x000e2200000e0000 */
[----:B------:R-:W-:Y:S01]  /*0680*/  ELECT P0, URZ, PT ;  /* 0x00000000003f782f */ /* 0x000fe20003800000 */
[----:B------:R-:W1:Y:S01]  /*0690*/  LDC R2, c[0x0][0x65c] ;  /* 0x00019700ff027b82 */ /* 0x000e620000000800 */
[----:B------:R-:W-:Y:S01]  /*06a0*/  UMOV UR4, 0x20 ;  /* 0x0000002000047882 */ /* 0x000fe20000000000 */
[----:B------:R-:W2:Y:S01]  /*06b0*/  S2R R3, SR_CTAID.Y ;  /* 0x0000000000037919 */ /* 0x000ea20000002600 */
[----:B------:R-:W-:Y:S01]  /*06c0*/  NOP ;  /* 0x0000000000007918 */ /* 0x000fe20000000000 */
[----:B------:R-:W-:Y:S01]  /*06d0*/  ISETP.NE.AND P2, PT, R10, RZ, PT ;  /* 0x000000ff0a00720c */ /* 0x000fe20003f45270 */
[----:B------:R-:W-:Y:S01]  /*06e0*/  NOP ;  /* 0x0000000000007918 */ /* 0x000fe20000000000 */
[----:B------:R-:W3:Y:S01]  /*06f0*/  S2R R6, SR_CTAID.X ;  /* 0x0000000000067919 */ /* 0x000ee20000002500 */
[----:B------:R-:W-:Y:S01]  /*0700*/  IMAD.MOV.U32 R7, RZ, RZ, RZ ;  /* 0x000000ffff077224 */ /* 0x000fe200078e00ff */
[----:B0-----:R-:W-:-:S02]  /*0710*/  ISETP.NE.OR P0, PT, R0, RZ, !P0 ;  /* 0x000000ff0000720c */ /* 0x001fc40004705670 */
[----:B-1----:R-:W-:-:S04]  /*0720*/  ISETP.NE.AND P3, PT, R2, 0x1, PT ;  /* 0x000000010200780c */ /* 0x002fc80003f65270 */
[----:B------:R-:W-:Y:S02]  /*0730*/  P2R R0, PR, RZ, 0x8 ;  /* 0x00000008ff007803 */ /* 0x000fe40000000000 */
[----:B------:R-:W-:-:S04]  /*0740*/  SHF.R.S32.HI R0, RZ, 0x1f, R5 ;  /* 0x0000001fff007819 */ /* 0x000fc80000011405 */
[----:B------:R-:W-:Y:S01]  /*0750*/  LEA.HI R0, R0, R5, RZ, 0x2 ;  /* 0x0000000500007211 */ /* 0x000fe200078f10ff */
[----:B------:R-:W-:Y:S01]  /*0760*/  VOTEU.ALL UP0, P0 ;  /* 0x00000000003f7886 */ /* 0x000fe20000000000 */
[----:B------:R-:W-:Y:S01]  /*0770*/  VOTEU.ALL UP1, P0 ;  /* 0x00000000003f7886 */ /* 0x000fe20000020000 */
[----:B------:R-:W3:Y:S01]  /*0780*/  @P3 LDC R17, c[0x0][0x10] ;  /* 0x00000400ff113b82 */ /* 0x000ee20000000800 */
[----:B------:R-:W-:Y:S01]  /*0790*/  LOP3.LUT R0, R0, 0xfffffffc, RZ, 0xc0, !PT ;  /* 0xfffffffc00007812 */ /* 0x000fe200078ec0ff */
[----:B--2---:R-:W-:Y:S01]  /*07a0*/  @P3 IMAD.MOV.U32 R8, RZ, RZ, R3 ;  /* 0x000000ffff083224 */ /* 0x004fe200078e0003 */
[----:B------:R-:W-:Y:S01]  /*07b0*/  @!UP0 UMOV UR6, 0x400 ;  /* 0x0000040000068882 */ /* 0x000fe20000000000 */
[----:B------:R-:W-:-:S04]  /*07c0*/  @!UP0 UIADD3 UR4, -UR4, 0x100000, URZ ;  /* 0x0010000004048890 */ /* 0x000fc8000fffe13f */
[----:B------:R-:W-:Y:S02]  /*07d0*/  @!UP0 USHF.L.U32 UR5, UR4, 0xb, URZ ;  /* 0x0000000b04058899 */ /* 0x000fe4000800063f */
[----:B------:R-:W-:Y:S01]  /*07e0*/  @!UP0 USHF.L.U32 UR4, UR4, 0x1, URZ ;  /* 0x0000000104048899 */ /* 0x000fe2000800063f */
[----:B------:R-:W-:Y:S02]  /*07f0*/  @P3 IMAD.MOV.U32 R9, RZ, RZ, RZ ;  /* 0x000000ffff093224 */ /* 0x000fe400078e00ff */
[----:B------:R-:W-:Y:S01]  /*0800*/  IMAD.IADD R0, R5, 0x1, -R0 ;  /* 0x0000000105007824 */ /* 0x000fe200078e0a00 */
[----:B------:R-:W0:Y:S01]  /*0810*/  @!UP0 S2UR UR7, SR_CgaCtaId ;  /* 0x00000000000789c3 */ /* 0x000e220000008800 */
[----:B------:R-:W-:-:S03]  /*0820*/  @P3 IMAD.MOV.U32 R5, RZ, RZ, RZ ;  /* 0x000000ffff053224 */ /* 0x000fc600078e00ff */
[----:B------:R-:W-:-:S04]  /*0830*/  ISETP.NE.AND P1, PT, R0, 0x3, PT ;  /* 0x000000030000780c */ /* 0x000fc80003f25270 */
[----:B------:R-:W1:Y:S01]  /*0840*/  @!P3 LDC R11, c[0x0][0xc] ;  /* 0x00000300ff0bbb82 */ /* 0x000e620000000800 */
[----:B---3--:R-:W-:-:S04]  /*0850*/  @P3 IMAD.WIDE.U32 R16, R6, R17, R8 ;  /* 0x0000001106103225 */ /* 0x008fc800078e0008 */
[----:B------:R-:W-:Y:S01]  /*0860*/  @P3 IMAD.IADD R17, R17, 0x1, R5 ;  /* 0x0000000111113824 */ /* 0x000fe200078e0205 */
[----:B------:R-:W-:Y:S01]  /*0870*/  LOP3.LUT R5, R4, 0x7f, RZ, 0xc0, !PT ;  /* 0x0000007f04057812 */ /* 0x000fe200078ec0ff */
[----:B0-----:R-:W-:Y:S01]  /*0880*/  @!UP0 ULEA UR8, UR7, UR6, 0x18 ;  /* 0x0000000607088291 */ /* 0x001fe2000f8ec03f */
[----:B------:R-:W-:Y:S02]  /*0890*/  VOTEU.ALL UP0, P0 ;  /* 0x00000000003f7886 */ /* 0x000fe40000000000 */
[----:B------:R-:W-:Y:S01]  /*08a0*/  ULDC UR6, c[0x0][0xc] ;  /* 0x0000030000067ab9 */ /* 0x000fe20000000800 */
[----:B------:R-:W-:Y:S01]  /*08b0*/  ISETP.EQ.OR P0, PT, R0, RZ, !P1 ;  /* 0x000000ff0000720c */ /* 0x000fe20004f02670 */
[----:B------:R-:W-:-:S03]  /*08c0*/  ULDC UR7, c[0x0][0x10] ;  /* 0x0000040000077ab9 */ /* 0x000fc60000000800 */
[C---:B------:R-:W-:Y:S01]  /*08d0*/  ISETP.EQ.AND P0, PT, R10.reuse, RZ, P0 ;  /* 0x000000ff0a00720c */ /* 0x040fe20000702270 */
[----:B------:R-:W-:Y:S02]  /*08e0*/  VIADD R10, R10, 0xffffffff ;  /* 0xffffffff0a0a7836 */ /* 0x000fe40000000000 */
[----:B-1----:R-:W-:Y:S01]  /*08f0*/  @!P3 IMAD.WIDE.U32 R8, R11, R3, R6 ;  /* 0x000000030b08b225 */ /* 0x002fe200078e0006 */
[----:B------:R-:W0:Y:S02]  /*0900*/  FENCE.VIEW.ASYNC.S ;  /* 0x00000000000073c6 */ /* 0x000e240000000000 */
[----:B0-----:R-:W0:Y:S01]  /*0910*/  @!UP0 SYNCS.EXCH.64 URZ, [UR8+0x210], UR4 ;  /* 0x00021004083f85b2 */ /* 0x001e220008000100 */
[----:B------:R-:W-:Y:S02]  /*0920*/  SEL R18, RZ, 0x1, !P0 ;  /* 0x00000001ff127807 */ /* 0x000fe40004000000 */
[----:B------:R-:W-:Y:S01]  /*0930*/  ISETP.GE.U32.AND P1, PT, R10, 0x2, PT ;  /* 0x000000020a00780c */ /* 0x000fe20003f26070 */
[----:B------:R-:W-:-:S02]  /*0940*/  @!P3 IMAD.MOV.U32 R16, RZ, RZ, R8 ;  /* 0x000000ffff10b224 */ /* 0x000fc400078e0008 */
[----:B------:R-:W-:Y:S01]  /*0950*/  @!P3 IMAD.MOV.U32 R17, RZ, RZ, R9 ;  /* 0x000000ffff11b224 */ /* 0x000fe200078e0009 */
[----:B------:R-:W-:Y:S01]  /*0960*/  SEL R18, R18, 0x2, P1 ;  /* 0x0000000212127807 */ /* 0x000fe20000800000 */
[----:B------:R1:W0:Y:S01]  /*0970*/  @!UP1 SYNCS.EXCH.64 URZ, [UR8+0x218], UR4 ;  /* 0x00021804083f95b2 */ /* 0x0002220008000100 */
[----:B------:R-:W-:Y:S01]  /*0980*/  NOP ;  /* 0x0000000000007918 */ /* 0x000fe20000000000 */
[----:B-1----:R-:W-:-:S03]  /*0990*/  UIMAD.WIDE.U32 UR4, UR6, UR7, URZ ;  /* 0x00000007060472a5 */ /* 0x002fc6000f8e003f */
[----:B------:R-:W-:Y:S02]  /*09a0*/  ULDC UR6, c[0x0][0x14] ;  /* 0x0000050000067ab9 */ /* 0x000fe40000000800 */
[----:B------:R-:W-:Y:S02]  /*09b0*/  UIMAD.WIDE.U32 UR36, UR4, UR6, URZ ;  /* 0x00000006042472a5 */ /* 0x000fe4000f8e003f */
[----:B------:R-:W-:-:S04]  /*09c0*/  UIMAD UR42, UR5, UR6, URZ ;  /* 0x00000006052a72a4 */ /* 0x000fc8000f8e023f */
[----:B------:R-:W-:Y:S01]  /*09d0*/  UIADD3 UR42, UR37, UR42, URZ ;  /* 0x0000002a252a7290 */ /* 0x000fe2000fffe03f */
[----:B0-----:R-:W-:Y:S06]  /*09e0*/  BAR.SYNC.DEFER_BLOCKING 0x0 ;  /* 0x0000000000007b1d */ /* 0x001fec0000010000 */
[----:B------:R-:W-:Y:S05]  /*09f0*/  @!P2 BRA `(.L_x_4) ;  /* 0x000000400034a947 */ /* 0x000fea0003800000 */
[----:B------:R-:W-:-:S13]  /*0a00*/  ISETP.GT.U32.AND P0, PT, R10, 0x1, PT ;  /* 0x000000010a00780c */ /* 0x000fda0003f04070 */
[----:B------:R-:W-:Y:S05]  /*0a10*/  @P0 EXIT ;  /* 0x000000000000094d */ /* 0x000fea0003800000 */
[----:B------:R-:W-:Y:S01]  /*0a20*/  ULDC.64 UR4, c[0x0][0x650] ;  /* 0x0001940000047ab9 */ /* 0x000fe20000000a00 */
[----:B------:R-:W-:Y:S01]  /*0a30*/  PRMT R0, RZ, 0x7610, R0 ;  /* 0x00007610ff007816 */ /* 0x000fe20000000000 */
[----:B------:R-:W-:Y:S01]  /*0a40*/  IMAD.MOV.U32 R71, RZ, RZ, -0x1 ;  /* 0xffffffffff477424 */ /* 0x000fe200078e00ff */
[----:B------:R-:W-:Y:S01]  /*0a50*/  ISETP.GE.U32.AND P0, PT, R16, UR4, PT ;  /* 0x0000000410007c0c */ /* 0x000fe2000bf06070 */
[----:B------:R-:W-:Y:S02]  /*0a60*/  IMAD.MOV.U32 R69, RZ, RZ, -0x1 ;  /* 0xffffffffff457424 */ /* 0x000fe400078e00ff */
[----:B------:R-:W-:Y:S01]  /*0a70*/  IMAD.MOV.U32 R19, RZ, RZ, -0x1 ;  /* 0xffffffffff137424 */ /* 0x000fe200078e00ff */
[----:B------:R-:W-:-:S13]  /*0a80*/  ISETP.GE.U32.AND.EX P0, PT, R17, UR5, PT, P0 ;  /* 0x0000000511007c0c */ /* 0x000fda000bf06100 */
[----:B------:R-:W-:Y:S05]  /*0a90*/  @P0 BRA `(.L_x_5) ;  /* 0x0000000400580947 */ /* 0x000fea0003800000 */
[----:B------:R-:W0:Y:S01]  /*0aa0*/  LDC.64 R20, c[0x0][0x628] ;  /* 0x00018a00ff147b82 */ /* 0x000e220000000a00 */
[----:B------:R-:W-:Y:S02]  /*0ab0*/  IMAD.MOV.U32 R8, RZ, RZ, R16 ;  /* 0x000000ffff087224 */ /* 0x000fe400078e0010 */
[----:B------:R-:W-:-:S05]  /*0ac0*/  IMAD.MOV.U32 R9, RZ, RZ, R17 ;  /* 0x000000ffff097224 */ /* 0x000fca00078e0011 */
[----:B------:R-:W1:Y:S08]  /*0ad0*/  LDC R0, c[0x0][0x630] ;  /* 0x00018c00ff007b82 */ /* 0x000e700000000800 */
[----:B------:R-:W2:Y:S01]  /*0ae0*/  LDC.64 R22, c[0x0][0x620] ;  /* 0x00018800ff167b82 */ /* 0x000ea20000000a00 */
[----:B0-----:R-:W-:-:S04]  /*0af0*/  ISETP.NE.U32.AND P0, PT, R20, RZ, PT ;  /* 0x000000ff1400720c */ /* 0x001fc80003f05070 */
[----:B------:R-:W-:-:S13]  /*0b00*/  ISETP.NE.AND.EX P0, PT, R21, RZ, PT, P0 ;  /* 0x000000ff1500720c */ /* 0x000fda0003f05300 */
[----:B-12---:R-:W-:Y:S05]  /*0b10*/  @!P0 BRA `(.L_x_6) ;  /* 0x0000000000288947 */ /* 0x006fea0003800000 */
[----:B------:R-:W0:Y:S02]  /*0b20*/  LDC R13, c[0x0][0x634] ;  /* 0x00018d00ff0d7b82 */ /* 0x000e240000000800 */
[----:B0-----:R-:W-:-:S05]  /*0b30*/  IADD3 R13, P0, R16, R13, RZ ;  /* 0x0000000d100d7210 */ /* 0x001fca0007f1e0ff */
[----:B------:R-:W-:-:S04]  /*0b40*/  IMAD.X R15, RZ, RZ, R17, P0 ;  /* 0x000000ffff0f7224 */ /* 0x000fc800000e0611 */
[----:B------:R-:W-:-:S04]  /*0b50*/  IMAD.WIDE.U32 R8, R15, R20, RZ ;  /* 0x000000140f087225 */ /* 0x000fc800078e00ff */
[----:B------:R-:W-:-:S04]  /*0b60*/  IMAD.WIDE.U32 R10, P0, R13, R21, R8 ;  /* 0x000000150d0a7225 */ /* 0x000fc80007800008 */
[----:B------:R-:W-:-:S04]  /*0b70*/  IMAD.WIDE.U32 R8, R13, R20, RZ ;  /* 0x000000140d087225 */ /* 0x000fc800078e00ff */
[----:B------:R-:W-:Y:S01]  /*0b80*/  IMAD.X R13, RZ, RZ, RZ, P0 ;  /* 0x000000ffff0d7224 */ /* 0x000fe200000e06ff */
[----:B------:R-:W-:Y:S01]  /*0b90*/  IADD3 RZ, P0, R9, R10, RZ ;  /* 0x0000000a09ff7210 */ /* 0x000fe20007f1e0ff */
[----:B------:R-:W-:-:S04]  /*0ba0*/  IMAD.MOV.U32 R12, RZ, RZ, R11 ;  /* 0x000000ffff0c7224 */ /* 0x000fc800078e000b */
[----:B------:R-:W-:-:S08]  /*0bb0*/  IMAD.WIDE.U32.X R8, R15, R21, R12, P0 ;  /* 0x000000150f087225 */ /* 0x000fd000000e040c */
.L_x_6:
[-CC-:B------:R-:W-:Y:S01]  /*0bc0*/  SHF.R.U64 R25, R8, R0.reuse, R9.reuse ;  /* 0x0000000008197219 */ /* 0x180fe20000001209 */
[----:B------:R-:W0:Y:S01]  /*0bd0*/  LDC R12, c[0x0][0x618] ;  /* 0x00018600ff0c7b82 */ /* 0x000e220000000800 */
[----:B------:R-:W-:Y:S01]  /*0be0*/  SHF.R.U32.HI R7, RZ, R0, R9 ;  /* 0x00000000ff077219 */ /* 0x000fe20000011609 */
[----:B------:R-:W-:Y:S01]  /*0bf0*/  ULDC UR4, c[0x0][0x150] ;  /* 0x0000540000047ab9 */ /* 0x000fe20000000800 */
[----:B------:R-:W-:Y:S02]  /*0c00*/  IADD3 R11, P0, RZ, -R25, RZ ;  /* 0x80000019ff0b7210 */ /* 0x000fe40007f1e0ff */
[----:B------:R-:W-:-:S03]  /*0c10*/  I2FP.F32.U32 R0, R6 ;  /* 0x0000000600007245 */ /* 0x000fc60000201000 */
[----:B------:R-:W1:Y:S01]  /*0c20*/  LDC.64 R30, c[0x0][0x640] ;  /* 0x00019000ff1e7b82 */ /* 0x000e620000000a00 */
[----:B------:R-:W-:Y:S02]  /*0c30*/  IMAD.X R13, RZ, RZ, ~R7, P0 ;  /* 0x000000ffff0d7224 */ /* 0x000fe400000e0e07 */
[----:B------:R-:W-:Y:S01]  /*0c40*/  FMUL R0, R0, UR4 ;  /* 0x0000000400007c20 */ /* 0x000fe20008400000 */
[----:B------:R-:W-:Y:S01]  /*0c50*/  IMAD.WIDE.U32 R8, R11, R22, R16 ;  /* 0x000000160b087225 */ /* 0x000fe200078e0010 */
[----:B------:R-:W-:-:S03]  /*0c60*/  ULDC UR4, c[0x0][0x154] ;  /* 0x0000550000047ab9 */ /* 0x000fc60000000800 */
[----:B------:R-:W-:Y:S01]  /*0c70*/  IMAD R10, R13, R22, RZ ;  /* 0x000000160d0a7224 */ /* 0x000fe200078e02ff */
[----:B------:R-:W2:Y:S01]  /*0c80*/  LDC R7, c[0x0][0x144] ;  /* 0x00005100ff077b82 */ /* 0x000ea20000000800 */
[----:B------:R-:W3:Y:S02]  /*0c90*/  F2I.U32.TRUNC.NTZ R0, R0 ;  /* 0x0000000000007305 */ /* 0x000ee4000020f000 */
[----:B------:R-:W-:-:S04]  /*0ca0*/  IMAD R11, R11, R23, R10 ;  /* 0x000000170b0b7224 */ /* 0x000fc800078e020a */
[----:B------:R-:W-:Y:S01]  /*0cb0*/  IMAD.IADD R9, R9, 0x1, R11 ;  /* 0x0000000109097824 */ /* 0x000fe200078e020b */
[----:B------:R-:W4:Y:S01]  /*0cc0*/  LDC R24, c[0x0][0x608] ;  /* 0x00018200ff187b82 */ /* 0x000f220000000800 */
[----:B------:R-:W-:-:S03]  /*0cd0*/  IMAD.MOV.U32 R11, RZ, RZ, -0x1 ;  /* 0xffffffffff0b7424 */ /* 0x000fc600078e00ff */
[-CC-:B0-----:R-:W-:Y:S02]  /*0ce0*/  SHF.R.U64 R22, R8, R12.reuse, R9.reuse ;  /* 0x0000000c08167219 */ /* 0x181fe40000001209 */
[----:B------:R-:W-:Y:S02]  /*0cf0*/  I2FP.F32.U32 R8, R3 ;  /* 0x0000000300087245 */ /* 0x000fe40000201000 */
[----:B------:R-:W0:Y:S01]  /*0d00*/  LDC R28, c[0x0][0x658] ;  /* 0x00019600ff1c7b82 */ /* 0x000e220000000800 */
[----:B-1----:R-:W-:Y:S01]  /*0d10*/  ISETP.NE.U32.AND P0, PT, R30, RZ, PT ;  /* 0x000000ff1e00720c */ /* 0x002fe20003f05070 */
[----:B---3--:R-:W-:Y:S02]  /*0d20*/  IMAD.MOV R10, RZ, RZ, -R0 ;  /* 0x000000ffff0a7224 */ /* 0x008fe400078e0a00 */
[----:B------:R-:W-:Y:S01]  /*0d30*/  FMUL R8, R8, UR4 ;  /* 0x0000000408087c20 */ /* 0x000fe20008400000 */
[----:B------:R-:W-:Y:S02]  /*0d40*/  SHF.R.U32.HI R9, RZ, R12, R9 ;  /* 0x0000000cff097219 */ /* 0x000fe40000011609 */
[----:B------:R-:W-:Y:S01]  /*0d50*/  ISETP.NE.AND.EX P0, PT, R31, RZ, PT, P0 ;  /* 0x000000ff1f00720c */ /* 0x000fe20003f05300 */
[----:B------:R1:W3:Y:S01]  /*0d60*/  F2I.U32.TRUNC.NTZ R15, R8 ;  /* 0x00000008000f7305 */ /* 0x0002e2000020f000 */
[----:B------:R-:W1:Y:S01]  /*0d70*/  LDC R20, c[0x0][0x148] ;  /* 0x00005200ff147b82 */ /* 0x000e620000000800 */
[----:B--2---:R-:W-:-:S07]  /*0d80*/  IMAD R0, R7, R10, R6 ;  /* 0x0000000a07007224 */ /* 0x004fce00078e0206 */
[----:B------:R-:W2:Y:S01]  /*0d90*/  LDC R26, c[0x0][0x600] ;  /* 0x00018000ff1a7b82 */ /* 0x000ea20000000800 */
[-CC-:B----4-:R-:W-:Y:S02]  /*0da0*/  SHF.R.U64 R32, R22, R24.reuse, R9.reuse ;  /* 0x0000001816207219 */ /* 0x190fe40000001209 */
[----:B------:R-:W-:Y:S01]  /*0db0*/  SHF.R.U32.HI R7, RZ, R24, R9 ;  /* 0x00000018ff077219 */ /* 0x000fe20000011609 */
[----:B------:R-:W-:-:S04]  /*0dc0*/  IMAD.MOV.U32 R9, RZ, RZ, 0x1 ;  /* 0x00000001ff097424 */ /* 0x000fc800078e00ff */
[----:B------:R-:W4:Y:S01]  /*0dd0*/  LDC R21, c[0x0][0x648] ;  /* 0x00019200ff157b82 */ /* 0x000f220000000800 */
[-C--:B0-----:R-:W-:Y:S02]  /*0de0*/  SHF.L.U32 R6, R11, R28.reuse, RZ ;  /* 0x0000001c0b067219 */ /* 0x081fe400000006ff */
[--C-:B------:R-:W-:Y:S02]  /*0df0*/  SHF.R.U64 R24, R32, R28, R7.reuse ;  /* 0x0000001c20187219 */ /* 0x100fe40000001207 */
[----:B------:R-:W-:Y:S02]  /*0e00*/  LOP3.LUT R13, RZ, R6, RZ, 0x33, !PT ;  /* 0x00000006ff0d7212 */ /* 0x000fe400078e33ff */
[-C--:B------:R-:W-:Y:S01]  /*0e10*/  SHF.R.U32.HI R7, RZ, R28.reuse, R7 ;  /* 0x0000001cff077219 */ /* 0x080fe20000011607 */
[----:B------:R-:W0:Y:S01]  /*0e20*/  LDC R23, c[0x0][0x638] ;  /* 0x00018e00ff177b82 */ /* 0x000e220000000800 */
[----:B------:R-:W-:Y:S01]  /*0e30*/  SHF.L.U32 R12, R9, R28, RZ ;  /* 0x0000001c090c7219 */ /* 0x000fe200000006ff */
[----:B------:R-:W-:-:S06]  /*0e40*/  IMAD.MOV.U32 R6, RZ, RZ, R24 ;  /* 0x000000ffff067224 */ /* 0x000fcc00078e0018 */
[----:B------:R-:W0:Y:S01]  /*0e50*/  LDC R71, c[0x0][0x610] ;  /* 0x00018400ff477b82 */ /* 0x000e220000000800 */
[----:B-1-3--:R-:W-:Y:S05]  /*0e60*/  @!P0 BRA `(.L_x_7) ;  /* 0x0000000000288947 */ /* 0x00afea0003800000 */
[----:B------:R-:W1:Y:S02]  /*0e70*/  LDC R11, c[0x0][0x64c] ;  /* 0x00019300ff0b7b82 */ /* 0x000e640000000800 */
[----:B-1----:R-:W-:-:S05]  /*0e80*/  IADD3 R11, P0, R24, R11, RZ ;  /* 0x0000000b180b7210 */ /* 0x002fca0007f1e0ff */
        /* <DEDUP_REMOVED lines=8> */
.L_x_7:
[----:B----4-:R-:W-:Y:S01]  /*0f10*/  SHF.R.U64 R6, R6, R21, R7 ;  /* 0x0000001506067219 */ /* 0x010fe20000001207 */
[----:B--2---:R-:W-:Y:S01]  /*0f20*/  VIADD R7, R26, 0xffffffff ;  /* 0xffffffff1a077836 */ /* 0x004fe20000000000 */
[----:B------:R-:W-:Y:S01]  /*0f30*/  LOP3.LUT R13, R32, R13, RZ, 0xc0, !PT ;  /* 0x0000000d200d7212 */ /* 0x000fe200078ec0ff */
[----:B------:R-:W-:Y:S02]  /*0f40*/  IMAD.MOV R15, RZ, RZ, -R15 ;  /* 0x000000ffff0f7224 */ /* 0x000fe400078e0a0f */
[----:B------:R-:W-:Y:S02]  /*0f50*/  IMAD.MOV R8, RZ, RZ, -R6 ;  /* 0x000000ffff087224 */ /* 0x000fe400078e0a06 */
[----:B------:R-:W-:Y:S01]  /*0f60*/  IMAD R13, R12, R6, R13 ;  /* 0x000000060c0d7224 */ /* 0x000fe200078e020d */
[----:B------:R-:W-:Y:S01]  /*0f70*/  LOP3.LUT R6, R22, R7, RZ, 0xc0, !PT ;  /* 0x0000000716067212 */ /* 0x000fe200078ec0ff */
[----:B------:R-:W-:Y:S02]  /*0f80*/  @P3 IMAD R0, R20, R15, R3 ;  /* 0x0000000f14003224 */ /* 0x000fe400078e0203 */
[----:B0-----:R-:W-:-:S02]  /*0f90*/  IMAD R3, R8, R23, R24 ;  /* 0x0000001708037224 */ /* 0x001fc400078e0218 */
[----:B------:R-:W-:Y:S02]  /*0fa0*/  IMAD R71, R13, R71, R0 ;  /* 0x000000470d477224 */ /* 0x000fe400078e0200 */
[----:B------:R-:W-:Y:S02]  /*0fb0*/  IMAD R6, R3, R26, R6 ;  /* 0x0000001a03067224 */ /* 0x000fe400078e0206 */
[----:B------:R-:W-:Y:S02]  /*0fc0*/  IMAD.MOV.U32 R0, RZ, RZ, 0x1 ;  /* 0x00000001ff007424 */ /* 0x000fe400078e00ff */
[----:B------:R-:W-:Y:S01]  /*0fd0*/  IMAD.MOV.U32 R19, RZ, RZ, R25 ;  /* 0x000000ffff137224 */ /* 0x000fe200078e0019 */
[----:B------:R-:W-:Y:S02]  /*0fe0*/  SEL R69, R6, R71, !P3 ;  /* 0x0000004706457207 */ /* 0x000fe40005800000 */
[----:B------:R-:W-:-:S07]  /*0ff0*/  SEL R71, R71, R6, !P3 ;  /* 0x0000000647477207 */ /* 0x000fce0005800000 */
.L_x_5:
[----:B------:R-:W-:-:S08]  /*1000*/  NOP ;  /* 0x0000000000007918 */ /* 0x000fd00000000000 */
[----:B------:R-:W0:Y:S02]  /*1010*/  USETMAXREG.TRY_ALLOC.CTAPOOL UP0, 0xe8 ;  /* 0x000000e8000079c8 */ /* 0x000e240008000600 */
[----:B0-----:R-:W-:-:S13]  /*1020*/  PLOP3.LUT P0, PT, PT, PT, UP0, 0x80, 0x0 ;  /* 0x000000000000781c */ /* 0x001fda0003f0f008 */
[----:B------:R-:W-:Y:S05]  /*1030*/  @!P0 BRA `(.L_x_5) ;  /* 0xfffffffc00f08947 */ /* 0x000fea000383ffff */
[----:B------:R-:W-:Y:S01]  /*1040*/  ULDC.64 UR4, c[0x0][0x598] ;  /* 0x0001660000047ab9 */ /* 0x000fe20000000a00 */
[----:B------:R-:W-:Y:S01]  /*1050*/  ULDC.64 UR38, c[0x0][0x208] ;  /* 0x0000820000267ab9 */ /* 0x000fe20000000a00 */
[----:B------:R-:W-:-:S04]  /*1060*/  ISETP.NE.U32.AND P0, PT, RZ, UR4, PT ;  /* 0x00000004ff007c0c */ /* 0x000fc8000bf05070 */
[----:B------:R-:W-:-:S13]  /*1070*/  ISETP.NE.AND.EX P0, PT, RZ, UR5, PT, P0 ;  /* 0x00000005ff007c0c */ /* 0x000fda000bf05300 */
[----:B------:R-:W-:Y:S05]  /*1080*/  @!P0 BRA `(.L_x_8) ;  /* 0x00000000001c8947 */ /* 0x000fea0003800000 */
[----:B------:R-:W0:Y:S02]  /*1090*/  LDC.64 R6, c[0x0][0x598] ;  /* 0x00016600ff067b82 */ /* 0x000e240000000a00 */
[----:B0-----:R-:W2:Y:S02]  /*10a0*/  LDG.E.64 R6, desc[UR38][R6.64] ;  /* 0x0000002606067981 */ /* 0x001ea4000c1e1b00 */
[----:B--2---:R-:W-:-:S04]  /*10b0*/  ISETP.NE.U32.AND P0, PT, R6, RZ, PT ;  /* 0x000000ff0600720c */ /* 0x004fc80003f05070 */
[----:B------:R-:W-:-:S13]  /*10c0*/  ISETP.NE.AND.EX P0, PT, R7, RZ, PT, P0 ;  /* 0x000000ff0700720c */ /* 0x000fda0003f05300 */
[----:B------:R-:W-:Y:S05]  /*10d0*/  @!P0 BRA `(.L_x_8) ;  /* 0x0000000000088947 */ /* 0x000fea0003800000 */
[----:B------:R0:W5:Y:S01]  /*10e0*/  LD.E R56, desc[UR38][R6.64] ;  /* 0x0000002606387980 */ /* 0x000162000c101900 */
[----:B------:R-:W-:Y:S05]  /*10f0*/  BRA `(.L_x_9) ;  /* 0x0000000000247947 */ /* 0x000fea0003800000 */
.L_x_8:
[----:B------:R-:W-:Y:S02]  /*1100*/  ULDC.64 UR4, c[0x0][0x588] ;  /* 0x0001620000047ab9 */ /* 0x000fe40000000a00 */
[----:B------:R-:W-:-:S04]  /*1110*/  ISETP.NE.U32.AND P0, PT, RZ, UR4, PT ;  /* 0x00000004ff007c0c */ /* 0x000fc8000bf05070 */
[----:B------:R-:W-:-:S13]  /*1120*/  ISETP.NE.AND.EX P0, PT, RZ, UR5, PT, P0 ;  /* 0x00000005ff007c0c */ /* 0x000fda000bf05300 */
[----:B------:R-:W-:Y:S05]  /*1130*/  @!P0 BRA `(.L_x_10) ;  /* 0x00000000000c8947 */ /* 0x000fea0003800000 */
[----:B------:R-:W0:Y:S02]  /*1140*/  LDC.64 R56, c[0x0][0x588] ;  /* 0x00016200ff387b82 */ /* 0x000e240000000a00 */
[----:B0-----:R1:W5:Y:S01]  /*1150*/  LDG.E R56, desc[UR38][R56.64] ;  /* 0x0000002638387981 */ /* 0x001362000c1e1900 */
[----:B------:R-:W-:Y:S05]  /*1160*/  BRA `(.L_x_9) ;  /* 0x0000000000087947 */ /* 0x000fea0003800000 */
.L_x_10:
[----:B------:R-:W-:Y:S02]  /*1170*/  ULDC UR4, c[0x0][0x580] ;  /* 0x0001600000047ab9 */ /* 0x000fe40000000800 */
[----:B------:R-:W-:-:S07]  /*1180*/  IMAD.U32 R56, RZ, RZ, UR4 ;  /* 0x00000004ff387e24 */ /* 0x000fce000f8e00ff */
.L_x_9:
[----:B------:R-:W-:Y:S02]  /*1190*/  ULDC.64 UR4, c[0x0][0x5a0] ;  /* 0x0001680000047ab9 */ /* 0x000fe40000000a00 */
[----:B------:R-:W-:-:S04]  /*11a0*/  ISETP.NE.U32.AND P0, PT, RZ, UR4, PT ;  /* 0x00000004ff007c0c */ /* 0x000fc8000bf05070 */
[----:B------:R-:W-:-:S13]  /*11b0*/  ISETP.NE.AND.EX P0, PT, RZ, UR5, PT, P0 ;  /* 0x00000005ff007c0c */ /* 0x000fda000bf05300 */
[----:B------:R-:W-:Y:S05]  /*11c0*/  @!P0 BRA `(.L_x_11) ;  /* 0x00000000001c8947 */ /* 0x000fea0003800000 */
[----:B0-----:R-:W0:Y:S02]  /*11d0*/  LDC.64 R6, c[0x0][0x5a0] ;  /* 0x00016800ff067b82 */ /* 0x001e240000000a00 */
[----:B0-----:R-:W2:Y:S02]  /*11e0*/  LDG.E.64 R6, desc[UR38][R6.64] ;  /* 0x0000002606067981 */ /* 0x001ea4000c1e1b00 */
[----:B--2---:R-:W-:-:S04]  /*11f0*/  ISETP.NE.U32.AND P0, PT, R6, RZ, PT ;  /* 0x000000ff0600720c */ /* 0x004fc80003f05070 */
[----:B------:R-:W-:-:S13]  /*1200*/  ISETP.NE.AND.EX P0, PT, R7, RZ, PT, P0 ;  /* 0x000000ff0700720c */ /* 0x000fda0003f05300 */
[----:B------:R-:W-:Y:S05]  /*1210*/  @!P0 BRA `(.L_x_11) ;  /* 0x0000000000088947 */ /* 0x000fea0003800000 */
[----:B-1----:R0:W5:Y:S01]  /*1220*/  LD.E R57, desc[UR38][R6.64] ;  /* 0x0000002606397980 */ /* 0x002162000c101900 */
[----:B------:R-:W-:Y:S05]  /*1230*/  BRA `(.L_x_12) ;  /* 0x0000000000247947 */ /* 0x000fea0003800000 */
.L_x_11:
[----:B------:R-:W-:Y:S02]  /*1240*/  ULDC.64 UR4, c[0x0][0x590] ;  /* 0x0001640000047ab9 */ /* 0x000fe40000000a00 */
[----:B------:R-:W-:-:S04]  /*1250*/  ISETP.NE.U32.AND P0, PT, RZ, UR4, PT ;  /* 0x00000004ff007c0c */ /* 0x000fc8000bf05070 */
[----:B------:R-:W-:-:S13]  /*1260*/  ISETP.NE.AND.EX P0, PT, RZ, UR5, PT, P0 ;  /* 0x00000005ff007c0c */ /* 0x000fda000bf05300 */
[----:B------:R-:W-:Y:S05]  /*1270*/  @!P0 BRA `(.L_x_13) ;  /* 0x00000000000c8947 */ /* 0x000fea0003800000 */
[----:B0-----:R-:W1:Y:S02]  /*1280*/  LDC.64 R6, c[0x0][0x590] ;  /* 0x00016400ff067b82 */ /* 0x001e640000000a00 */
[----:B-1----:R1:W5:Y:S01]  /*1290*/  LDG.E R57, desc[UR38][R6.64] ;  /* 0x0000002606397981 */ /* 0x002362000c1e1900 */
[----:B------:R-:W-:Y:S05]  /*12a0*/  BRA `(.L_x_12) ;  /* 0x0000000000087947 */ /* 0x000fea0003800000 */
.L_x_13:
[----:B------:R-:W-:Y:S02]  /*12b0*/  ULDC UR4, c[0x0][0x584] ;  /* 0x0001610000047ab9 */ /* 0x000fe40000000800 */
[----:B-1----:R-:W-:-:S07]  /*12c0*/  IMAD.U32 R57, RZ, RZ, UR4 ;  /* 0x00000004ff397e24 */ /* 0x002fce000f8e00ff */
.L_x_12:
[----:B------:R-:W-:-:S13]  /*12d0*/  LOP3.LUT P0, RZ, R0, 0xff, RZ, 0xc0, !PT ;  /* 0x000000ff00ff7812 */ /* 0x000fda000780c0ff */
[----:B------:R-:W-:Y:S05]  /*12e0*/  @!P0 EXIT ;  /* 0x000000000000894d */ /* 0x000fea0003800000 */
[----:B01----:R-:W0:Y:S01]  /*12f0*/  LDC.64 R6, c[0x0][0x5c8] ;  /* 0x00017200ff067b82 */ /* 0x003e220000000a00 */
[----:B------:R-:W-:Y:S01]  /*1300*/  ULDC.64 UR4, c[0x0][0x288] ;  /* 0x0000a20000047ab9 */ /* 0x000fe20000000a00 */
[----:B------:R-:W-:Y:S01]  /*1310*/  LOP3.LUT R14, R14, 0x1, RZ, 0xc0, !PT ;  /* 0x000000010e0e7812 */ /* 0x000fe200078ec0ff */
[----:B------:R-:W-:Y:S01]  /*1320*/  IMAD.U32 R3, RZ, RZ, UR4 ;  /* 0x00000004ff037e24 */ /* 0x000fe2000f8e00ff */
[----:B------:R-:W-:Y:S01]  /*1330*/  UIADD3 UR4, UR5, 0xf, URZ ;  /* 0x0000000f05047890 */ /* 0x000fe2000fffe03f */
[----:B------:R-:W-:Y:S01]  /*1340*/  SHF.R.U32.HI R0, RZ, 0x2, R4 ;  /* 0x00000002ff007819 */ /* 0x000fe20000011604 */
[----:B------:R-:W-:Y:S01]  /*1350*/  IMAD.MOV.U32 R8, RZ, RZ, 0x1 ;  /* 0x00000001ff087424 */ /* 0x000fe200078e00ff */
[----:B------:R-:W-:Y:S01]  /*1360*/  SHF.R.U32.HI R5, RZ, 0x1, R5 ;  /* 0x00000001ff057819 */ /* 0x000fe20000011605 */
[----:B------:R-:W1:Y:S01]  /*1370*/  LDC R59, c[0x0][0x658] ;  /* 0x00019600ff3b7b82 */ /* 0x000e620000000800 */
[----:B------:R-:W-:Y:S01]  /*1380*/  USHF.R.S32.HI UR5, URZ, 0x1f, UR4 ;  /* 0x0000001f3f057899 */ /* 0x000fe20008011404 */
[----:B------:R-:W-:Y:S01]  /*1390*/  LOP3.LUT R58, R4, 0x3, RZ, 0xc0, !PT ;  /* 0x00000003043a7812 */ /* 0x000fe200078ec0ff */
[----:B------:R-:W-:Y:S01]  /*13a0*/  IMAD.SHL.U32 R9, R14, 0x40, RZ ;  /* 0x000000400e097824 */ /* 0x000fe200078e00ff */
[----:B------:R-:W-:Y:S01]  /*13b0*/  LOP3.LUT R0, R0, 0x7, RZ, 0xc0, !PT ;  /* 0x0000000700007812 */ /* 0x000fe200078ec0ff */
[----:B------:R-:W-:Y:S01]  /*13c0*/  ULEA.HI UR5, UR5, UR4, URZ, 0x4 ;  /* 0x0000000405057291 */ /* 0x000fe2000f8f203f */
[----:B------:R-:W-:Y:S01]  /*13d0*/  LOP3.LUT R5, R5, 0x30, RZ, 0xc0, !PT ;  /* 0x0000003005057812 */ /* 0x000fe200078ec0ff */
[----:B------:R-:W-:Y:S01]  /*13e0*/  IMAD R58, R58, -0x2, R3 ;  /* 0xfffffffe3a3a7824 */ /* 0x000fe200078e0203 */
[----:B------:R-:W2:Y:S01]  /*13f0*/  LDC R64, c[0x0][0x600] ;  /* 0x00018000ff407b82 */ /* 0x000ea20000000800 */
[--C-:B------:R-:W-:Y:S01]  /*1400*/  LOP3.LUT R22, R9, 0x40, R0.reuse, 0xe2, !PT ;  /* 0x0000004009167812 */ /* 0x100fe200078ee200 */
[----:B------:R-:W-:Y:S01]  /*1410*/  USHF.R.S32.HI UR43, URZ, 0x4, UR5 ;  /* 0x000000043f2b7899 */ /* 0x000fe20008011405 */
[-C--:B------:R-:W-:Y:S01]  /*1420*/  IADD3 R3, RZ, -R5.reuse, -R0 ;  /* 0x80000005ff037210 */ /* 0x080fe20007ffe800 */
[----:B------:R-:W-:Y:S01]  /*1430*/  IMAD.MOV.U32 R0, RZ, RZ, -0x1 ;  /* 0xffffffffff007424 */ /* 0x000fe200078e00ff */
[----:B------:R-:W-:Y:S01]  /*1440*/  LOP3.LUT R63, R4, 0x80, RZ, 0xc0, !PT ;  /* 0x00000080043f7812 */ /* 0x000fe200078ec0ff */
[----:B------:R-:W-:Y:S01]  /*1450*/  UISETP.LT.AND UP0, UPT, UR43, 0x1, UPT ;  /* 0x000000012b00788c */ /* 0x000fe2000bf01270 */
[----:B------:R-:W-:Y:S01]  /*1460*/  LOP3.LUT R22, R22, R5, RZ, 0xfc, !PT ;  /* 0x0000000516167212 */ /* 0x000fe200078efcff */
[C---:B0-----:R-:W-:Y:S01]  /*1470*/  IMAD.SHL.U32 R67, R6.reuse, 0x80, RZ ;  /* 0x0000008006437824 */ /* 0x041fe200078e00ff */
[----:B------:R-:W-:Y:S01]  /*1480*/  SHF.L.U64.HI R66, R6, 0x7, R7 ;  /* 0x0000000706427819 */ /* 0x000fe20000010207 */
[----:B------:R-:W-:Y:S01]  /*1490*/  IMAD R3, R14, -0x40, R3 ;  /* 0xffffffc00e037824 */ /* 0x000fe200078e0203 */
[----:B------:R-:W-:Y:S01]  /*14a0*/  ULDC UR4, c[0x0][0x284] ;  /* 0x0000a10000047ab9 */ /* 0x000fe20000000800 */
[----:B------:R-:W-:Y:S01]  /*14b0*/  USEL UR44, UR43, 0x1, UP0 ;  /* 0x000000012b2c7887 */ /* 0x000fe20008000000 */
[C---:B------:R-:W-:Y:S01]  /*14c0*/  SHF.L.U64.HI R66, R67.reuse, 0x1, R66 ;  /* 0x0000000143427819 */ /* 0x040fe20000010242 */
[C---:B------:R-:W-:Y:S01]  /*14d0*/  IMAD.SHL.U32 R61, R6.reuse, 0x8, RZ ;  /* 0x00000008063d7824 */ /* 0x040fe200078e00ff */
[----:B------:R-:W-:Y:S01]  /*14e0*/  SHF.L.U64.HI R60, R6, 0x3, R7 ;  /* 0x00000003063c7819 */ /* 0x000fe20000010207 */
[----:B------:R-:W-:Y:S01]  /*14f0*/  IMAD.SHL.U32 R62, R4, 0x2, RZ ;  /* 0x00000002043e7824 */ /* 0x000fe200078e00ff */
[-C--:B-1----:R-:W-:Y:S01]  /*1500*/  SHF.L.U32 R0, R0, R59.reuse, RZ ;  /* 0x0000003b00007219 */ /* 0x082fe200000006ff */
[----:B------:R-:W-:Y:S01]  /*1510*/  IMAD.SHL.U32 R67, R67, 0x2, RZ ;  /* 0x0000000243437824 */ /* 0x000fe200078e00ff */
[----:B------:R-:W-:Y:S01]  /*1520*/  SHF.L.U32 R59, R8, R59, RZ ;  /* 0x0000003b083b7219 */ /* 0x000fe200000006ff */
[----:B------:R-:W-:Y:S01]  /*1530*/  VIADD R68, R3, UR4 ;  /* 0x0000000403447c36 */ /* 0x000fe20008000000 */
[----:B------:R-:W-:Y:S01]  /*1540*/  LOP3.LUT R80, R18, 0x1, RZ, 0xfc, !PT ;  /* 0x0000000112507812 */ /* 0x000fe200078efcff */
[----:B------:R-:W-:Y:S01]  /*1550*/  IMAD.MOV.U32 R23, RZ, RZ, RZ ;  /* 0x000000ffff177224 */ /* 0x000fe200078e00ff */
[----:B------:R-:W-:Y:S01]  /*1560*/  SHF.R.U32.HI R63, RZ, 0x7, R63 ;  /* 0x00000007ff3f7819 */ /* 0x000fe2000001163f */
[----:B--2---:R-:W-:Y:S01]  /*1570*/  VIADD R64, R64, 0xffffffff ;  /* 0xffffffff40407836 */ /* 0x004fe20000000000 */
[----:B------:R-:W-:Y:S01]  /*1580*/  LOP3.LUT R65, RZ, R0, RZ, 0x33, !PT ;  /* 0x00000000ff417212 */ /* 0x000fe200078e33ff */
[----:B------:R-:W-:Y:S01]  /*1590*/  UIADD3 UR44, UR43, -UR44, URZ ;  /* 0x8000002c2b2c7290 */ /* 0x000fe2000fffe03f */
[----:B------:R-:W-:Y:S01]  /*15a0*/  UMOV UR40, URZ ;  /* 0x0000003f00287c82 */ /* 0x000fe20008000000 */
[----:B------:R-:W-:-:S10]  /*15b0*/  UMOV UR41, URZ ;  /* 0x0000003f00297c82 */ /* 0x000fd40008000000 */
.L_x_95:
[----:B0-----:R-:W0:Y:S01]  /*15c0*/  SHFL.IDX PT, R0, R63, RZ, 0x1f ;  /* 0x00001fff3f007589 */ /* 0x001e2200000e0000 */
[----:B-1----:R-:W1:Y:S01]  /*15d0*/  S2UR UR6, SR_CgaCtaId ;  /* 0x00000000000679c3 */ /* 0x002e620000008800 */
[----:B------:R-:W-:Y:S01]  /*15e0*/  UMOV UR45, 0x400 ;  /* 0x00000400002d7882 */ /* 0x000fe20000000000 */
[----:B0-----:R-:W-:Y:S01]  /*15f0*/  R2UR UR4, R0 ;  /* 0x00000000000472ca */ /* 0x001fe200000e0000 */
[----:B-1----:R-:W-:-:S12]  /*1600*/  ULEA UR45, UR6, UR45, 0x18 ;  /* 0x0000002d062d7291 */ /* 0x002fd8000f8ec03f */
[----:B------:R-:W-:-:S04]  /*1610*/  ULEA.HI UR5, UR4, UR4, URZ, 0x1 ;  /* 0x0000000404057291 */ /* 0x000fc8000f8f083f */
[----:B------:R-:W-:-:S04]  /*1620*/  ULOP3.LUT UR5, UR5, 0x1ffffe, URZ, 0xc0, !UPT ;  /* 0x001ffffe05057892 */ /* 0x000fc8000f8ec03f */
[----:B------:R-:W-:-:S03]  /*1630*/  UIADD3 UR5, UR4, -UR5, URZ ;  /* 0x8000000504057290 */ /* 0x000fc6000fffe03f */
[----:B------:R-:W-:Y:S01]  /*1640*/  ULDC UR4, c[0x0][0x28c] ;  /* 0x0000a30000047ab9 */ /* 0x000fe20000000800 */
[----:B------:R-:W-:Y:S01]  /*1650*/  ULEA UR5, UR5, UR45, 0xb ;  /* 0x0000002d05057291 */ /* 0x000fe2000f8e583f */
[----:B------:R-:W-:-:S03]  /*1660*/  ISETP.LT.AND P0, PT, RZ, UR4, PT ;  /* 0x00000004ff007c0c */ /* 0x000fc6000bf01270 */
[----:B------:R-:W-:-:S04]  /*1670*/  UIADD3 UR5, UR5, 0x300, URZ ;  /* 0x0000030005057890 */ /* 0x000fc8000fffe03f */
[----:B------:R-:W-:-:S04]  /*1680*/  USHF.R.U32.HI UR5, URZ, 0x4, UR5 ;  /* 0x000000043f057899 */ /* 0x000fc80008011605 */
[----:B------:R-:W-:-:S04]  /*1690*/  ULOP3.LUT UR5, UR5, 0x3fff, URZ, 0xc0, !UPT ;  /* 0x00003fff05057892 */ /* 0x000fc8000f8ec03f */
[----:B------:R-:W-:Y:S01]  /*16a0*/  ULOP3.LUT UR46, UR5, 0x10000, URZ, 0xfc, !UPT ;  /* 0x00010000052e7892 */ /* 0x000fe2000f8efc3f */
[----:B--2345:R-:W-:Y:S11]  /*16b0*/  @P0 BRA `(.L_x_14) ;  /* 0x0000000000400947 */ /* 0x03cff60003800000 */
[----:B------:R-:W-:Y:S01]  /*16c0*/  MOV R0, 0x0 ;  /* 0x0000000000007802 */ /* 0x000fe20000000f00 */
[----:B------:R-:W-:Y:S01]  /*16d0*/  ULDC.64 UR4, c[0x4][0x68] ;  /* 0x01001a0000047ab9 */ /* 0x000fe20000000a00 */
[----:B------:R-:W-:Y:S01]  /*16e0*/  ULDC.64 UR6, c[0x4][0x8] ;  /* 0x0100020000067ab9 */ /* 0x000fe20000000a00 */
[----:B------:R-:W-:Y:S01]  /*16f0*/  IMAD.U32 R4, RZ, RZ, UR4 ;  /* 0x00000004ff047e24 */ /* 0x000fe2000f8e00ff */
[----:B------:R0:W1:Y:S01]  /*1700*/  LDC.64 R14, c[0x4][R0] ;  /* 0x01000000000e7b82 */ /* 0x0000620000000a00 */
[----:B------:R-:W-:Y:S01]  /*1710*/  IMAD.U32 R5, RZ, RZ, UR5 ;  /* 0x00000005ff057e24 */ /* 0x000fe2000f8e00ff */
[----:B------:R-:W-:Y:S01]  /*1720*/  ULDC.64 UR4, c[0x4][0x70] ;  /* 0x01001c0000047ab9 */ /* 0x000fe20000000a00 */
[----:B------:R-:W-:Y:S02]  /*1730*/  IMAD.U32 R10, RZ, RZ, UR6 ;  /* 0x00000006ff0a7e24 */ /* 0x000fe4000f8e00ff */
[----:B------:R-:W-:Y:S02]  /*1740*/  IMAD.U32 R6, RZ, RZ, UR4 ;  /* 0x00000004ff067e24 */ /* 0x000fe4000f8e00ff */
[----:B------:R-:W-:-:S02]  /*1750*/  IMAD.U32 R7, RZ, RZ, UR5 ;  /* 0x00000005ff077e24 */ /* 0x000fc4000f8e00ff */
[----:B------:R-:W-:Y:S02]  /*1760*/  IMAD.U32 R11, RZ, RZ, UR7 ;  /* 0x00000007ff0b7e24 */ /* 0x000fe4000f8e00ff */
[----:B------:R-:W-:Y:S02]  /*1770*/  IMAD.MOV.U32 R8, RZ, RZ, 0x1e1 ;  /* 0x000001e1ff087424 */ /* 0x000fe400078e00ff */
[----:B------:R-:W-:Y:S02]  /*1780*/  IMAD.MOV.U32 R12, RZ, RZ, 0x1 ;  /* 0x00000001ff0c7424 */ /* 0x000fe400078e00ff */
[----:B0-----:R-:W-:-:S07]  /*1790*/  IMAD.MOV.U32 R13, RZ, RZ, RZ ;  /* 0x000000ffff0d7224 */ /* 0x001fce00078e00ff */
[----:B------:R-:W-:-:S07]  /*17a0*/  LEPC R20, `(.L_x_14) ;  /* 0x000000001014794e */ /* 0x000fce0000000000 */
[----:B-1---5:R-:W-:Y:S05]  /*17b0*/  CALL.ABS.NOINC R14 ;  /* 0x000000000e007343 */ /* 0x022fea0003c00000 */
.L_x_14:
[----:B------:R-:W-:-:S13]  /*17c0*/  ISETP.NE.AND P0, PT, R80, 0x3, PT ;  /* 0x000000035000780c */ /* 0x000fda0003f05270 */
[----:B------:R-:W-:Y:S05]  /*17d0*/  @!P0 BRA `(.L_x_15) ;  /* 0x0000000000048947 */ /* 0x000fea0003800000 */
[----:B------:R-:W-:Y:S01]  /*17e0*/  BPT.TRAP 0x1 ;  /* 0x000000040000795c */ /* 0x000fe20000300000 */
.L_x_15:
[----:B------:R-:W-:Y:S02]  /*17f0*/  IMAD.U32 R3, RZ, RZ, UR41 ;  /* 0x00000029ff037e24 */ /* 0x000fe4000f8e00ff */
[----:B------:R-:W-:-:S03]  /*1800*/  IMAD.U32 R0, RZ, RZ, UR40 ;  /* 0x00000028ff007e24 */ /* 0x000fc6000f8e00ff */
[----:B------:R-:W-:Y:S02]  /*1810*/  LEA R3, R3, UR45, 0x3 ;  /* 0x0000002d03037c11 */ /* 0x000fe4000f8e18ff */
[----:B------:R-:W-:-:S04]  /*1820*/  SHF.L.U32 R0, R0, 0x1f, RZ ;  /* 0x0000001f00007819 */ /* 0x000fc800000006ff */
[----:B------:R0:W1:Y:S01]  /*1830*/  SYNCS.PHASECHK.TRANS64.TRYWAIT P1, [R3+URZ], R0 ;  /* 0x00000000030075a7 */ /* 0x000062000802017f */
[----:B------:R-:W-:Y:S05]  /*1840*/  @!P0 BRA `(.L_x_16) ;  /* 0x0000000000048947 */ /* 0x000fea0003800000 */
[----:B------:R-:W-:Y:S01]  /*1850*/  BPT.TRAP 0x1 ;  /* 0x000000040000795c */ /* 0x000fe20000300000 */
.L_x_16:
[----:B------:R-:W-:-:S05]  /*1860*/  IMAD.U32 R4, RZ, RZ, UR44 ;  /* 0x0000002cff047e24 */ /* 0x000fca000f8e00ff */
[----:B------:R-:W-:Y:S01]  /*1870*/  ISETP.GE.AND P2, PT, R4, 0x1, PT ;  /* 0x000000010400780c */ /* 0x000fe20003f46270 */
[----:B-1----:R-:W-:-:S12]  /*1880*/  @P1 BRA `(.L_x_17) ;  /* 0x0000000000081947 */ /* 0x002fd80003800000 */
[----:B------:R-:W1:Y:S02]  /*1890*/  SYNCS.PHASECHK.TRANS64.TRYWAIT P1, [R3+URZ], R0 ;  /* 0x00000000030075a7 */ /* 0x000e64000802017f */
[----:B-1----:R-:W-:Y:S05]  /*18a0*/  @!P1 BRA `(.L_x_18) ;  /* 0x0000005400f09947 */ /* 0x002fea0003800000 */
.L_x_17:
[----:B------:R-:W-:Y:S05]  /*18b0*/  WARPSYNC.ALL ;  /* 0x0000000000007948 */ /* 0x000fea0003800000 */
[----:B------:R-:W-:Y:S01]  /*18c0*/  UIADD3 UR4, UR45, 0x30300, URZ ;  /* 0x000303002d047890 */ /* 0x000fe2000fffe03f */
[----:B------:R-:W-:Y:S01]  /*18d0*/  WARPGROUP.ARRIVE ;  /* 0x00000000000079c5 */ /* 0x000fe20000000000 */
[----:B------:R-:W-:Y:S01]  /*18e0*/  UMOV UR5, 0xc0000010 ;  /* 0xc000001000057882 */ /* 0x000fe20000000000 */
[----:B------:R-:W-:Y:S01]  /*18f0*/  UMOV UR7, 0xc0000010 ;  /* 0xc000001000077882 */ /* 0x000fe20000000000 */
[----:B------:R-:W-:-:S04]  /*1900*/  USHF.R.U32.HI UR4, URZ, 0x4, UR4 ;  /* 0x000000043f047899 */ /* 0x000fc80008011604 */
[----:B------:R-:W-:-:S04]  /*1910*/  ULOP3.LUT UR4, UR4, 0x3fff, URZ, 0xc0, !UPT ;  /* 0x00003fff04047892 */ /* 0x000fc8000f8ec03f */
[----:B------:R-:W-:Y:S02]  /*1920*/  ULOP3.LUT UR11, UR4, 0x10000, URZ, 0xfc, !UPT ;  /* 0x00010000040b7892 */ /* 0x000fe4000f8efc3f */
[----:B------:R-:W-:Y:S02]  /*1930*/  UIMAD UR4, UR41, 0x180, UR46 ;  /* 0x00000180290478a4 */ /* 0x000fe4000f8e022e */
[----:B------:R-:W-:Y:S02]  /*1940*/  ULEA UR6, UR41, UR11, 0x6 ;  /* 0x0000000b29067291 */ /* 0x000fe4000f8e303f */
[----:B------:R-:W-:-:S07]  /*1950*/  UIADD3 UR8, UR4, 0x100, URZ ;  /* 0x0000010004087890 */ /* 0x000fce000fffe03f */
[----:B------:R-:W-:Y:S01]  /*1960*/  HGMMA.64x32x16.F32 R40, gdesc[UR4], RZ, !UPT, gsb0 ;  /* 0x00600000042879f0 */ /* 0x000fe2000c0008ff */
[----:B------:R-:W-:Y:S01]  /*1970*/  UMOV UR4, UR8 ;  /* 0x0000000800047c82 */ /* 0x000fe20008000000 */
[----:B------:R-:W-:Y:S01]  /*1980*/  UMOV UR5, 0xc0000010 ;  /* 0xc000001000057882 */ /* 0x000fe20000000000 */
[----:B------:R-:W-:Y:S02]  /*1990*/  WARPGROUP.DEPBAR.LE gsb0, 0x0 ;  /* 0x00008000000079c5 */ /* 0x000fe40000010000 */
[----:B------:R-:W-:-:S06]  /*19a0*/  WARPGROUP.ARRIVE ;  /* 0x00000000000079c5 */ /* 0x000fcc0000000000 */
[----:B------:R-:W-:Y:S03]  /*19b0*/  HGMMA.64x32x16.F32 R24, gdesc[UR4], RZ, !UPT, gsb0 ;  /* 0x00600000041879f0 */ /* 0x000fe6000c0008ff */
[----:B------:R-:W-:Y:S02]  /*19c0*/  WARPGROUP.DEPBAR.LE gsb0, 0x0 ;  /* 0x00008000000079c5 */ /* 0x000fe40000010000 */
[----:B------:R-:W-:Y:S05]  /*19d0*/  @!P2 BRA `(.L_x_19) ;  /* 0x0000000000cca947 */ /* 0x000fea0003800000 */
[----:B------:R-:W-:Y:S01]  /*19e0*/  UIADD3 UR4, UR41, 0x1, URZ ;  /* 0x0000000129047890 */ /* 0x000fe2000fffe03f */
[----:B01----:R-:W-:Y:S01]  /*19f0*/  IMAD.U32 R0, RZ, RZ, UR44 ;  /* 0x0000002cff007e24 */ /* 0x003fe2000f8e00ff */
[----:B------:R-:W-:Y:S02]  /*1a00*/  UMOV UR9, UR41 ;  /* 0x0000002900097c82 */ /* 0x000fe40008000000 */
[----:B------:R-:W-:-:S04]  /*1a10*/  UISETP.NE.AND UP0, UPT, UR4, 0x20, UPT ;  /* 0x000000200400788c */ /* 0x000fc8000bf05270 */
[----:B------:R-:W-:Y:S02]  /*1a20*/  USEL UR5, URZ, 0x1, UP0 ;  /* 0x000000013f057887 */ /* 0x000fe40008000000 */
[----:B------:R-:W-:Y:S02]  /*1a30*/  USEL UR8, UR4, URZ, UP0 ;  /* 0x0000003f04087287 */ /* 0x000fe40008000000 */
[----:B------:R-:W-:-:S06]  /*1a40*/  ULOP3.LUT UR5, UR40, UR5, URZ, 0x3c, !UPT ;  /* 0x0000000528057292 */ /* 0x000fcc000f8e3c3f */
[----:B------:R-:W-:-:S07]  /*1a50*/  IMAD.U32 R5, RZ, RZ, UR5 ;  /* 0x00000005ff057e24 */ /* 0x000fce000f8e00ff */
.L_x_26:
[----:B01----:R-:W-:Y:S05]  /*1a60*/  @!P0 BRA `(.L_x_20) ;  /* 0x0000000000048947 */ /* 0x003fea0003800000 */
[----:B------:R-:W-:Y:S01]  /*1a70*/  BPT.TRAP 0x1 ;  /* 0x000000040000795c */ /* 0x000fe20000300000 */
.L_x_20:
[----:B------:R-:W-:Y:S01]  /*1a80*/  ULEA UR4, UR8, UR45, 0x3 ;  /* 0x0000002d08047291 */ /* 0x000fe2000f8e183f */
[----:B------:R-:W-:-:S08]  /*1a90*/  SHF.L.U32 R3, R5, 0x1f, RZ ;  /* 0x0000001f05037819 */ /* 0x000fd000000006ff */
[----:B------:R0:W1:Y:S01]  /*1aa0*/  SYNCS.PHASECHK.TRANS64.TRYWAIT P1, [UR4], R3 ;  /* 0x00000003ff0075a7 */ /* 0x0000620008020144 */
[----:B------:R-:W-:Y:S05]  /*1ab0*/  @!P0 BRA `(.L_x_21) ;  /* 0x0000000000048947 */ /* 0x000fea0003800000 */
[----:B------:R-:W-:Y:S01]  /*1ac0*/  BPT.TRAP 0x1 ;  /* 0x000000040000795c */ /* 0x000fe20000300000 */
.L_x_21:
[----:B-1----:R-:W-:Y:S05]  /*1ad0*/  @P1 BRA `(.L_x_22) ;  /* 0x0000000000081947 */ /* 0x002fea0003800000 */
[----:B------:R-:W1:Y:S02]  /*1ae0*/  SYNCS.PHASECHK.TRANS64.TRYWAIT P1, [UR4], R3 ;  /* 0x00000003ff0075a7 */ /* 0x000e640008020144 */
[----:B-1----:R-:W-:Y:S05]  /*1af0*/  @!P1 BRA `(.L_x_23) ;  /* 0x0000005400709947 */ /* 0x002fea0003800000 */
.L_x_22:
[----:B------:R-:W-:Y:S01]  /*1b00*/  ULEA UR6, UR8, UR11, 0x6 ;  /* 0x0000000b08067291 */ /* 0x000fe2000f8e303f */
[----:B------:R-:W-:Y:S01]  /*1b10*/  WARPGROUP.ARRIVE ;  /* 0x00000000000079c5 */ /* 0x000fe20000000000 */
[----:B------:R-:W-:Y:S01]  /*1b20*/  UIMAD UR4, UR8, 0x180, UR46 ;  /* 0x00000180080478a4 */ /* 0x000fe2000f8e022e */
[----:B------:R-:W-:Y:S01]  /*1b30*/  UMOV UR7, 0xc0000010 ;  /* 0xc000001000077882 */ /* 0x000fe20000000000 */
[----:B------:R-:W-:Y:S02]  /*1b40*/  UMOV UR5, 0xc0000010 ;  /* 0xc000001000057882 */ /* 0x000fe40000000000 */
[----:B------:R-:W-:-:S05]  /*1b50*/  UIADD3 UR10, UR4, 0x100, URZ ;  /* 0x00000100040a7890 */ /* 0x000fca000fffe03f */
[----:B------:R-:W-:Y:S01]  /*1b60*/  HGMMA.64x32x16.F32 R40, gdesc[UR4], R40, gsb0 ;  /* 0x00600000042879f0 */ /* 0x000fe20008000828 */
[----:B------:R-:W-:Y:S01]  /*1b70*/  UMOV UR5, 0xc0000010 ;  /* 0xc000001000057882 */ /* 0x000fe20000000000 */
[----:B------:R-:W-:Y:S01]  /*1b80*/  UMOV UR4, UR10 ;  /* 0x0000000a00047c82 */ /* 0x000fe20008000000 */
[----:B------:R-:W-:Y:S02]  /*1b90*/  WARPGROUP.DEPBAR.LE gsb0, 0x0 ;  /* 0x00008000000079c5 */ /* 0x000fe40000010000 */
[----:B------:R-:W-:-:S06]  /*1ba0*/  WARPGROUP.ARRIVE ;  /* 0x00000000000079c5 */ /* 0x000fcc0000000000 */
[----:B------:R-:W-:Y:S03]  /*1bb0*/  HGMMA.64x32x16.F32 R24, gdesc[UR4], R24, gsb0 ;  /* 0x00600000041879f0 */ /* 0x000fe60008000818 */
[----:B------:R-:W-:Y:S02]  /*1bc0*/  WARPGROUP.DEPBAR.LE gsb0, 0x0 ;  /* 0x00008000000079c5 */ /* 0x000fe40000010000 */
[----:B------:R-:W-:Y:S05]  /*1bd0*/  @!P0 BRA `(.L_x_24) ;  /* 0x0000000000048947 */ /* 0x000fea0003800000 */
[----:B------:R-:W-:Y:S01]  /*1be0*/  BPT.TRAP 0x1 ;  /* 0x000000040000795c */ /* 0x000fe20000300000 */
.L_x_24:
[----:B------:R-:W-:Y:S01]  /*1bf0*/  ULEA UR4, UR9, UR45, 0x3 ;  /* 0x0000002d09047291 */ /* 0x000fe2000f8e183f */
[----:B------:R-:W-:-:S03]  /*1c00*/  ISETP.GT.U32.AND P1, PT, R18, 0x1, PT ;  /* 0x000000011200780c */ /* 0x000fc60003f24070 */
[----:B------:R-:W-:-:S04]  /*1c10*/  UIADD3 UR4, UR4, 0x100, URZ ;  /* 0x0000010004047890 */ /* 0x000fc8000fffe03f */
[----:B------:R-:W-:-:S09]  /*1c20*/  UPRMT UR4, URZ, 0x654, UR4 ;  /* 0x000006543f047896 */ /* 0x000fd20008000004 */
[----:B------:R-:W-:Y:S01]  /*1c30*/  SYNCS.ARRIVE.TRANS64.RED.A1T0 RZ, [UR4], RZ ;  /* 0x000000ffffff79a7 */ /* 0x000fe20008100404 */
[----:B------:R-:W-:Y:S05]  /*1c40*/  @P1 BRA `(.L_x_25) ;  /* 0x0000000000041947 */ /* 0x000fea0003800000 */
[----:B------:R-:W-:Y:S01]  /*1c50*/  BPT.TRAP 0x1 ;  /* 0x000000040000795c */ /* 0x000fe20000300000 */
.L_x_25:
[----:B------:R-:W-:Y:S01]  /*1c60*/  UIADD3 UR8, UR8, 0x1, URZ ;  /* 0x0000000108087890 */ /* 0x000fe2000fffe03f */
[C---:B------:R-:W-:Y:S01]  /*1c70*/  ISETP.GT.AND P1, PT, R0.reuse, 0x1, PT ;  /* 0x000000010000780c */ /* 0x040fe20003f24270 */
[----:B------:R-:W-:Y:S01]  /*1c80*/  UIADD3 UR9, UR9, 0x1, URZ ;  /* 0x0000000109097890 */ /* 0x000fe2000fffe03f */
[----:B------:R-:W-:Y:S01]  /*1c90*/  VIADD R0, R0, 0xffffffff ;  /* 0xffffffff00007836 */ /* 0x000fe20000000000 */
[----:B------:R-:W-:Y:S02]  /*1ca0*/  UISETP.NE.AND UP0, UPT, UR8, 0x20, UPT ;  /* 0x000000200800788c */ /* 0x000fe4000bf05270 */
[----:B------:R-:W-:Y:S02]  /*1cb0*/  UISETP.NE.AND UP1, UPT, UR9, 0x20, UPT ;  /* 0x000000200900788c */ /* 0x000fe4000bf25270 */
[----:B------:R-:W-:Y:S02]  /*1cc0*/  USEL UR4, URZ, 0x1, UP0 ;  /* 0x000000013f047887 */ /* 0x000fe40008000000 */
[----:B------:R-:W-:-:S02]  /*1cd0*/  USEL UR8, UR8, URZ, UP0 ;  /* 0x0000003f08087287 */ /* 0x000fc40008000000 */
[----:B------:R-:W-:Y:S02]  /*1ce0*/  USEL UR9, UR9, URZ, UP1 ;  /* 0x0000003f09097287 */ /* 0x000fe40008800000 */
[----:B------:R-:W-:Y:S01]  /*1cf0*/  LOP3.LUT R5, R5, UR4, RZ, 0x3c, !PT ;  /* 0x0000000405057c12 */ /* 0x000fe2000f8e3cff */
[----:B------:R-:W-:Y:S09]  /*1d00*/  @P1 BRA `(.L_x_26) ;  /* 0xfffffffc00541947 */ /* 0x000ff2000383ffff */
.L_x_19:
[----:B01----:R-:W0:Y:S02]  /*1d10*/  LDC R0, c[0x0][0x28c] ;  /* 0x0000a300ff007b82 */ /* 0x003e240000000800 */
[----:B0-----:R-:W-:-:S13]  /*1d20*/  ISETP.GE.AND P1, PT, R0, 0x1, PT ;  /* 0x000000010000780c */ /* 0x001fda0003f26270 */
[----:B------:R-:W-:Y:S05]  /*1d30*/  @!P1 BRA `(.L_x_27) ;  /* 0x00000000002c9947 */ /* 0x000fea0003800000 */
[----:B------:R-:W-:Y:S05]  /*1d40*/  @!P0 BRA `(.L_x_28) ;  /* 0x0000000000048947 */ /* 0x000fea0003800000 */
[----:B------:R-:W-:Y:S01]  /*1d50*/  BPT.TRAP 0x1 ;  /* 0x000000040000795c */ /* 0x000fe20000300000 */
.L_x_28:
[----:B------:R-:W-:Y:S01]  /*1d60*/  UIADD3 UR4, UR44, UR41, URZ ;  /* 0x000000292c047290 */ /* 0x000fe2000fffe03f */
[----:B------:R-:W-:-:S03]  /*1d70*/  ISETP.GT.U32.AND P0, PT, R18, 0x1, PT ;  /* 0x000000011200780c */ /* 0x000fc60003f04070 */
[----:B------:R-:W-:-:S04]  /*1d80*/  USHF.L.U32 UR4, UR4, 0x3, URZ ;  /* 0x0000000304047899 */ /* 0x000fc8000800063f */
[----:B------:R-:W-:-:S04]  /*1d90*/  ULOP3.LUT UR4, UR4, 0xf8, URZ, 0xc0, !UPT ;  /* 0x000000f804047892 */ /* 0x000fc8000f8ec03f */
[----:B------:R-:W-:-:S04]  /*1da0*/  UIADD3 UR4, UR45, 0x100, UR4 ;  /* 0x000001002d047890 */ /* 0x000fc8000fffe004 */
[----:B------:R-:W-:-:S09]  /*1db0*/  UPRMT UR4, URZ, 0x654, UR4 ;  /* 0x000006543f047896 */ /* 0x000fd20008000004 */
[----:B------:R-:W-:Y:S01]  /*1dc0*/  SYNCS.ARRIVE.TRANS64.RED.A1T0 RZ, [UR4], RZ ;  /* 0x000000ffffff79a7 */ /* 0x000fe20008100404 */
[----:B------:R-:W-:Y:S05]  /*1dd0*/  @P0 BRA `(.L_x_27) ;  /* 0x0000000000040947 */ /* 0x000fea0003800000 */
[----:B------:R-:W-:Y:S01]  /*1de0*/  BPT.TRAP 0x1 ;  /* 0x000000040000795c */ /* 0x000fe20000300000 */
.L_x_27:
[----:B------:R-:W-:Y:S01]  /*1df0*/  IMAD.SHL.U32 R3, R69, 0x20, RZ ;  /* 0x0000002045037824 */ /* 0x000fe200078e00ff */
[----:B------:R-:W-:Y:S01]  /*1e00*/  SHF.R.S32.HI R11, RZ, 0x1f, R19 ;  /* 0x0000001fff0b7819 */ /* 0x000fe20000011413 */
[----:B------:R-:W-:Y:S01]  /*1e10*/  ULDC UR6, c[0x0][0x288] ;  /* 0x0000a20000067ab9 */ /* 0x000fe20000000800 */
[----:B------:R-:W-:Y:S01]  /*1e20*/  ULDC.64 UR4, c[0x0][0x5d0] ;  /* 0x0001740000047ab9 */ /* 0x000fe20000000a00 */
[----:B------:R-:W-:Y:S01]  /*1e30*/  IMAD R69, R71, 0xc0, RZ ;  /* 0x000000c047457824 */ /* 0x000fe200078e02ff */
[----:B------:R-:W-:Y:S01]  /*1e40*/  LOP3.LUT R4, R3, 0x6, R62, 0xf8, !PT ;  /* 0x0000000603047812 */ /* 0x000fe200078ef83e */
[----:B------:R-:W-:Y:S01]  /*1e50*/  IMAD R0, R11, UR4, RZ ;  /* 0x000000040b007c24 */ /* 0x000fe2000f8e02ff */
[----:B------:R-:W-:Y:S02]  /*1e60*/  ISETP.GE.AND P0, PT, R3, UR6, PT ;  /* 0x0000000603007c0c */ /* 0x000fe4000bf06270 */
[----:B------:R-:W-:Y:S01]  /*1e70*/  SHF.R.S32.HI R5, RZ, 0x1f, R4 ;  /* 0x0000001fff057819 */ /* 0x000fe20000011404 */
[----:B------:R-:W-:-:S02]  /*1e80*/  IMAD R9, R19, UR5, R0 ;  /* 0x0000000513097c24 */ /* 0x000fc4000f8e0200 */
[----:B------:R-:W-:Y:S02]  /*1e90*/  IMAD.MOV.U32 R0, RZ, RZ, -0x1 ;  /* 0xffffffffff007424 */ /* 0x000fe400078e00ff */
[----:B------:R-:W-:Y:S01]  /*1ea0*/  IMAD.WIDE.U32 R6, R19, UR4, R4 ;  /* 0x0000000413067c25 */ /* 0x000fe2000f8e0004 */
[----:B------:R-:W-:Y:S02]  /*1eb0*/  ULDC UR4, c[0x0][0x284] ;  /* 0x0000a10000047ab9 */ /* 0x000fe40000000800 */
[----:B------:R-:W-:Y:S01]  /*1ec0*/  ISETP.GE.OR P0, PT, R69, UR4, P0 ;  /* 0x0000000445007c0c */ /* 0x000fe20008706670 */
[----:B------:R-:W-:-:S12]  /*1ed0*/  IMAD.IADD R7, R7, 0x1, R9 ;  /* 0x0000000107077824 */ /* 0x000fd800078e0209 */
[----:B------:R-:W-:Y:S05]  /*1ee0*/  @P0 BRA `(.L_x_29) ;  /* 0x00000024004c0947 */ /* 0x000fea0003800000 */
[----:B------:R-:W0:Y:S01]  /*1ef0*/  LDC.64 R12, c[0x0][0x5c8] ;  /* 0x00017200ff0c7b82 */ /* 0x000e220000000a00 */
[----:B-----5:R-:W-:Y:S01]  /*1f00*/  FSETP.NEU.AND P1, PT, R57, RZ, PT ;  /* 0x000000ff3900720b */ /* 0x020fe20003f2d000 */
[----:B------:R-:W-:Y:S01]  /*1f10*/  IMAD.WIDE R70, R71, 0xc0, R22 ;  /* 0x000000c047467825 */ /* 0x000fe200078e0216 */
[----:B------:R-:W-:Y:S03]  /*1f20*/  BSSY B0, `(.L_x_29) ;  /* 0x000024f000007945 */ /* 0x000fe60003800000 */
[----:B------:R-:W-:Y:S02]  /*1f30*/  IMAD.IADD R69, R68, 0x1, -R69 ;  /* 0x0000000144457824 */ /* 0x000fe400078e0a45 */
[----:B------:R-:W-:-:S03]  /*1f40*/  IMAD.IADD R3, R58, 0x1, -R3 ;  /* 0x000000013a037824 */ /* 0x000fc600078e0a03 */
[----:B------:R-:W-:-:S04]  /*1f50*/  ISETP.GT.AND P3, PT, R69, RZ, PT ;  /* 0x000000ff4500720c */ /* 0x000fc80003f64270 */
[----:B------:R-:W-:Y:S01]  /*1f60*/  ISETP.GT.AND P0, PT, R3, RZ, P3 ;  /* 0x000000ff0300720c */ /* 0x000fe20001f04270 */
[-C--:B0-----:R-:W-:Y:S02]  /*1f70*/  IMAD R8, R71, R12.reuse, RZ ;  /* 0x0000000c47087224 */ /* 0x081fe400078e02ff */
[----:B------:R-:W-:-:S04]  /*1f80*/  IMAD.WIDE.U32 R78, R70, R12, R6 ;  /* 0x0000000c464e7225 */ /* 0x000fc800078e0006 */
[----:B------:R-:W-:-:S04]  /*1f90*/  IMAD R7, R70, R13, R8 ;  /* 0x0000000d46077224 */ /* 0x000fc800078e0208 */
[----:B------:R-:W-:Y:S01]  /*1fa0*/  IMAD.IADD R83, R79, 0x1, R7 ;  /* 0x000000014f537824 */ /* 0x000fe200078e0207 */
[----:B------:R-:W-:Y:S06]  /*1fb0*/  @!P1 BRA `(.L_x_30) ;  /* 0x0000001800849947 */ /* 0x000fec0003800000 */
[----:B------:R-:W0:Y:S01]  /*1fc0*/  LDC.64 R8, c[0x0][0x5b8] ;  /* 0x00016e00ff087b82 */ /* 0x000e220000000a00 */
[----:B------:R-:W-:-:S07]  /*1fd0*/  ULDC.64 UR4, c[0x0][0x5c0] ;  /* 0x0001700000047ab9 */ /* 0x000fce0000000a00 */
[----:B------:R-:W1:Y:S08]  /*1fe0*/  LDC.64 R14, c[0x0][0x5b0] ;  /* 0x00016c00ff0e7b82 */ /* 0x000e700000000a00 */
[----:B------:R-:W2:Y:S01]  /*1ff0*/  LDC.64 R6, c[0x0][0x5a8] ;  /* 0x00016a00ff067b82 */ /* 0x000ea20000000a00 */
[----:B0-----:R-:W-:-:S04]  /*2000*/  IMAD R10, R11, R8, RZ ;  /* 0x000000080b0a7224 */ /* 0x001fc800078e02ff */
[C---:B------:R-:W-:Y:S02]  /*2010*/  IMAD R9, R19.reuse, R9, R10 ;  /* 0x0000000913097224 */ /* 0x040fe400078e020a */
[----:B------:R-:W-:-:S04]  /*2020*/  IMAD.WIDE.U32 R10, R19, R8, R4 ;  /* 0x00000008130a7225 */ /* 0x000fc800078e0004 */
[----:B-1----:R-:W-:Y:S02]  /*2030*/  IMAD R12, R71, R14, RZ ;  /* 0x0000000e470c7224 */ /* 0x002fe400078e02ff */
[----:B------:R-:W-:Y:S02]  /*2040*/  IMAD.IADD R13, R11, 0x1, R9 ;  /* 0x000000010b0d7824 */ /* 0x000fe400078e0209 */
[----:B------:R-:W-:Y:S02]  /*2050*/  IMAD R81, R70, R15, R12 ;  /* 0x0000000f46517224 */ /* 0x000fe400078e020c */
[----:B------:R-:W-:-:S04]  /*2060*/  IMAD.MOV.U32 R12, RZ, RZ, R10 ;  /* 0x000000ffff0c7224 */ /* 0x000fc800078e000a */
[----:B------:R-:W-:-:S04]  /*2070*/  IMAD.WIDE.U32 R20, R70, R14, R12 ;  /* 0x0000000e46147225 */ /* 0x000fc800078e000c */
[----:B------:R-:W-:Y:S01]  /*2080*/  IMAD.IADD R21, R21, 0x1, R81 ;  /* 0x0000000115157824 */ /* 0x000fe200078e0251 */
[----:B--2---:R-:W-:-:S04]  /*2090*/  LEA R72, P1, R20, R6, 0x1 ;  /* 0x0000000614487211 */ /* 0x004fc800078208ff */
[----:B------:R-:W-:-:S05]  /*20a0*/  LEA.HI.X R73, R20, R7, R21, 0x1, P1 ;  /* 0x0000000714497211 */ /* 0x000fca00008f0c15 */
[----:B------:R0:W2:Y:S01]  /*20b0*/  @P0 LDG.E.LTC128B.U16 R79, desc[UR38][R72.64] ;  /* 0x00000026484f0981 */ /* 0x0000a2000c1e1520 */
[----:B------:R-:W-:Y:S01]  /*20c0*/  IMAD.WIDE.U32 R74, R70, R14, R4 ;  /* 0x0000000e464a7225 */ /* 0x000fe200078e0004 */
[----:B------:R-:W-:Y:S03]  /*20d0*/  BSSY B1, `(.L_x_31) ;  /* 0x0000012000017945 */ /* 0x000fe60003800000 */
[----:B------:R-:W-:Y:S02]  /*20e0*/  IMAD.IADD R75, R81, 0x1, R75 ;  /* 0x00000001514b7824 */ /* 0x000fe400078e024b */
[----:B------:R-:W-:-:S04]  /*20f0*/  IMAD.WIDE.U32 R76, R19, R8, R74 ;  /* 0x00000008134c7225 */ /* 0x000fc800078e004a */
[----:B0-----:R-:W-:Y:S01]  /*2100*/  IMAD.SHL.U32 R72, R14, 0x8, RZ ;  /* 0x000000080e487824 */ /* 0x001fe200078e00ff */
[----:B------:R-:W-:Y:S01]  /*2110*/  LEA R74, P2, R76, R6, 0x1 ;  /* 0x000000064c4a7211 */ /* 0x000fe200078408ff */
[----:B--2---:R-:W-:-:S05]  /*2120*/  HADD2.F32 R20, -RZ, R79.H0_H0 ;  /* 0x2000004fff147230 */ /* 0x004fca0000004100 */
[----:B------:R-:W-:Y:S01]  /*2130*/  FMUL R21, R20, R57 ;  /* 0x0000003914157220 */ /* 0x000fe20000400000 */
[----:B------:R-:W-:-:S03]  /*2140*/  LEA R20, P1, R78, UR4, 0x1 ;  /* 0x000000044e147c11 */ /* 0x000fc6000f8208ff */
[----:B------:R-:W-:Y:S01]  /*2150*/  FFMA R21, R40, R56, R21 ;  /* 0x0000003828157223 */ /* 0x000fe20000000015 */
[----:B------:R-:W-:-:S04]  /*2160*/  IMAD.IADD R40, R9, 0x1, R77 ;  /* 0x0000000109287824 */ /* 0x000fc800078e024d */
[----:B------:R-:W-:Y:S02]  /*2170*/  F2FP.F16.F32.PACK_AB R73, RZ, R21 ;  /* 0x00000015ff49723e */ /* 0x000fe400000000ff */
[----:B------:R-:W-:Y:S02]  /*2180*/  LEA.HI.X R21, R78, UR5, R83, 0x1, P1 ;  /* 0x000000054e157c11 */ /* 0x000fe400088f0c53 */
[----:B------:R-:W-:Y:S02]  /*2190*/  ISETP.GT.AND P1, PT, R3, 0x1, P3 ;  /* 0x000000010300780c */ /* 0x000fe40001f24270 */
[----:B------:R-:W-:Y:S01]  /*21a0*/  LEA.HI.X R75, R76, R7, R40, 0x1, P2 ;  /* 0x000000074c4b7211 */ /* 0x000fe200010f0c28 */
[----:B------:R0:W-:Y:S02]  /*21b0*/  @P0 STG.E.U16 desc[UR38][R20.64], R73 ;  /* 0x0000004914000986 */ /* 0x0001e4000c101526 */
[----:B0-----:R-:W-:-:S08]  /*21c0*/  SHF.L.U64.HI R73, R14, 0x3, R15 ;  /* 0x000000030e497819 */ /* 0x001fd0000001020f */
[----:B------:R-:W-:Y:S05]  /*21d0*/  @!P1 BRA `(.L_x_32) ;  /* 0x0000000000049947 */ /* 0x000fea0003800000 */
[----:B------:R0:W5:Y:S02]  /*21e0*/  LDG.E.LTC128B.U16 R79, desc[UR38][R74.64+0x2] ;  /* 0x000002264a4f7981 */ /* 0x000164000c1e1520 */
.L_x_32:
[----:B------:R-:W-:Y:S05]  /*21f0*/  BSYNC B1 ;  /* 0x0000000000017941 */ /* 0x000fea0003800000 */
.L_x_31:
[----:B-----5:R-:W-:Y:S01]  /*2200*/  HADD2.F32 R40, -RZ, R79.H0_H0 ;  /* 0x2000004fff287230 */ /* 0x020fe20000004100 */
[----:B------:R-:W-:Y:S01]  /*2210*/  ISETP.GT.AND P0, PT, R69, 0x8, PT ;  /* 0x000000084500780c */ /* 0x000fe20003f04270 */
[----:B------:R-:W-:-:S04]  /*2220*/  IMAD.WIDE.U32 R82, R70, R14, R72 ;  /* 0x0000000e46527225 */ /* 0x000fc800078e0048 */
[----:B------:R-:W-:Y:S01]  /*2230*/  FMUL R40, R40, R57 ;  /* 0x0000003928287220 */ /* 0x000fe20000400000 */
[----:B------:R-:W-:Y:S01]  /*2240*/  IMAD.IADD R81, R81, 0x1, R83 ;  /* 0x0000000151517824 */ /* 0x000fe200078e0253 */
[----:B------:R-:W-:Y:S02]  /*2250*/  IADD3 R76, P4, R10, R82, RZ ;  /* 0x000000520a4c7210 */ /* 0x000fe40007f9e0ff */
[----:B------:R-:W-:Y:S01]  /*2260*/  FFMA R41, R41, R56, R40 ;  /* 0x0000003829297223 */ /* 0x000fe20000000028 */
[----:B------:R-:W-:Y:S02]  /*2270*/  ISETP.GT.AND P2, PT, R3, RZ, P0 ;  /* 0x000000ff0300720c */ /* 0x000fe40000744270 */
[----:B------:R-:W-:Y:S01]  /*2280*/  IMAD.X R77, R81, 0x1, R13, P4 ;  /* 0x00000001514d7824 */ /* 0x000fe200020e060d */
[----:B------:R-:W-:Y:S02]  /*2290*/  LEA R40, P4, R76, R6, 0x1 ;  /* 0x000000064c287211 */ /* 0x000fe400078808ff */
[----:B------:R-:W-:-:S02]  /*22a0*/  F2FP.F16.F32.PACK_AB R78, RZ, R41 ;  /* 0x00000029ff4e723e */ /* 0x000fc400000000ff */
[----:B------:R-:W-:Y:S02]  /*22b0*/  LEA.HI.X R41, R76, R7, R77, 0x1, P4 ;  /* 0x000000074c297211 */ /* 0x000fe400020f0c4d */
[----:B------:R-:W-:Y:S02]  /*22c0*/  PRMT R83, R78, 0x7610, R83 ;  /* 0x000076104e537816 */ /* 0x000fe40000000053 */
[----:B------:R-:W-:-:S03]  /*22d0*/  PRMT R78, R79, 0x7610, R78 ;  /* 0x000076104f4e7816 */ /* 0x000fc6000000004e */
[----:B------:R1:W-:Y:S04]  /*22e0*/  @P1 STG.E.U16 desc[UR38][R20.64+0x2], R83 ;  /* 0x0000025314001986 */ /* 0x0003e8000c101526 */
[----:B------:R2:W3:Y:S01]  /*22f0*/  @P2 LDG.E.LTC128B.U16 R78, desc[UR38][R40.64] ;  /* 0x00000026284e2981 */ /* 0x0004e2000c1e1520 */
[----:B------:R-:W-:Y:S01]  /*2300*/  IADD3 R82, P1, R4, R82, RZ ;  /* 0x0000005204527210 */ /* 0x000fe20007f3e0ff */
[----:B------:R-:W-:Y:S01]  /*2310*/  IMAD.SHL.U32 R79, R61, 0x2, RZ ;  /* 0x000000023d4f7824 */ /* 0x000fe200078e00ff */
[----:B------:R-:W-:Y:S03]  /*2320*/  BSSY B1, `(.L_x_33) ;  /* 0x0000011000017945 */ /* 0x000fe60003800000 */
[----:B-1----:R-:W-:Y:S01]  /*2330*/  IMAD.X R83, R5, 0x1, R81, P1 ;  /* 0x0000000105537824 */ /* 0x002fe200008e0651 */
[----:B------:R-:W-:-:S02]  /*2340*/  SHF.L.U64.HI R81, R61, 0x1, R60 ;  /* 0x000000013d517819 */ /* 0x000fc4000001023c */
[----:B------:R-:W-:Y:S01]  /*2350*/  ISETP.GT.AND P1, PT, R3, 0x1, P0 ;  /* 0x000000010300780c */ /* 0x000fe20000724270 */
[----:B------:R-:W-:-:S03]  /*2360*/  IMAD.WIDE.U32 R82, R19, R8, R82 ;  /* 0x0000000813527225 */ /* 0x000fc600078e0052 */
[----:B--2---:R-:W-:Y:S01]  /*2370*/  LEA R40, P5, R82, R6, 0x1 ;  /* 0x0000000652287211 */ /* 0x004fe200078a08ff */
[----:B---3--:R-:W-:-:S05]  /*2380*/  HADD2.F32 R76, -RZ, R78.H0_H0 ;  /* 0x2000004eff4c7230 */ /* 0x008fca0000004100 */
[----:B------:R-:W-:Y:S01]  /*2390*/  FMUL R77, R76, R57 ;  /* 0x000000394c4d7220 */ /* 0x000fe20000400000 */
[----:B------:R-:W-:-:S03]  /*23a0*/  IADD3 R76, P4, R79, R20, RZ ;  /* 0x000000144f4c7210 */ /* 0x000fc60007f9e0ff */
[----:B------:R-:W-:Y:S01]  /*23b0*/  FFMA R77, R42, R56, R77 ;  /* 0x000000382a4d7223 */ /* 0x000fe2000000004d */
[----:B------:R-:W-:-:S04]  /*23c0*/  IMAD.IADD R42, R9, 0x1, R83 ;  /* 0x00000001092a7824 */ /* 0x000fc800078e0253 */
[----:B------:R-:W-:Y:S01]  /*23d0*/  F2FP.F16.F32.PACK_AB R83, RZ, R77 ;  /* 0x0000004dff53723e */ /* 0x000fe200000000ff */
[----:B------:R-:W-:Y:S01]  /*23e0*/  IMAD.X R77, R81, 0x1, R21, P4 ;  /* 0x00000001514d7824 */ /* 0x000fe200020e0615 */
[----:B------:R-:W-:-:S04]  /*23f0*/  LEA.HI.X R41, R82, R7, R42, 0x1, P5 ;  /* 0x0000000752297211 */ /* 0x000fc800028f0c2a */
[----:B------:R1:W-:Y:S01]  /*2400*/  @P2 STG.E.U16 desc[UR38][R76.64], R83 ;  /* 0x000000534c002986 */ /* 0x0003e2000c101526 */
[----:B------:R-:W-:Y:S05]  /*2410*/  @!P1 BRA `(.L_x_34) ;  /* 0x0000000000049947 */ /* 0x000fea0003800000 */
[----:B------:R2:W5:Y:S02]  /*2420*/  LDG.E.LTC128B.U16 R78, desc[UR38][R40.64+0x2] ;  /* 0x00000226284e7981 */ /* 0x000564000c1e1520 */
.L_x_34:
[----:B------:R-:W-:Y:S05]  /*2430*/  BSYNC B1 ;  /* 0x0000000000017941 */ /* 0x000fea0003800000 */
.L_x_33:
[----:B-----5:R-:W-:Y:S01]  /*2440*/  HADD2.F32 R42, -RZ, R78.H0_H0 ;  /* 0x2000004eff2a7230 */ /* 0x020fe20000004100 */
[----:B------:R-:W-:Y:S01]  /*2450*/  ISETP.GT.AND P2, PT, R3, 0x8, P3 ;  /* 0x000000080300780c */ /* 0x000fe20001f44270 */
[----:B------:R-:W-:Y:S03]  /*2460*/  BSSY B1, `(.L_x_35) ;  /* 0x000000a000017945 */ /* 0x000fe60003800000 */
[----:B------:R-:W-:-:S04]  /*2470*/  FMUL R42, R42, R57 ;  /* 0x000000392a2a7220 */ /* 0x000fc80000400000 */
[----:B------:R-:W-:Y:S01]  /*2480*/  FFMA R42, R43, R56, R42 ;  /* 0x000000382b2a7223 */ /* 0x000fe2000000002a */
[----:B------:R-:W-:-:S04]  /*2490*/  @P1 IMAD.MOV.U32 R43, RZ, RZ, R77 ;  /* 0x000000ffff2b1224 */ /* 0x000fc800078e004d */
[----:B------:R-:W-:-:S04]  /*24a0*/  F2FP.F16.F32.PACK_AB R42, RZ, R42 ;  /* 0x0000002aff2a723e */ /* 0x000fc800000000ff */
[----:B------:R-:W-:Y:S01]  /*24b0*/  PRMT R82, R42, 0x7610, R82 ;  /* 0x000076102a527816 */ /* 0x000fe20000000052 */
[----:B------:R-:W-:-:S05]  /*24c0*/  @P1 IMAD.MOV.U32 R42, RZ, RZ, R76 ;  /* 0x000000ffff2a1224 */ /* 0x000fca00078e004c */
[----:B------:R3:W-:Y:S01]  /*24d0*/  @P1 STG.E.U16 desc[UR38][R42.64+0x2], R82 ;  /* 0x000002522a001986 */ /* 0x0007e2000c101526 */
[----:B------:R-:W-:Y:S05]  /*24e0*/  @!P2 BRA `(.L_x_36) ;  /* 0x000000000004a947 */ /* 0x000fea0003800000 */
[----:B------:R4:W5:Y:S02]  /*24f0*/  LDG.E.LTC128B.U16 R78, desc[UR38][R74.64+0x10] ;  /* 0x000010264a4e7981 */ /* 0x000964000c1e1520 */
.L_x_36:
[----:B------:R-:W-:Y:S05]  /*2500*/  BSYNC B1 ;  /* 0x0000000000017941 */ /* 0x000fea0003800000 */
.L_x_35:
[----:B---3-5:R-:W-:Y:S01]  /*2510*/  HADD2.F32 R42, -RZ, R78.H0_H0 ;  /* 0x2000004eff2a7230 */ /* 0x028fe20000004100 */
[----:B------:R-:W-:Y:S01]  /*2520*/  ISETP.GT.AND P1, PT, R3, 0x9, P3 ;  /* 0x000000090300780c */ /* 0x000fe20001f24270 */
[----:B------:R-:W-:Y:S03]  /*2530*/  BSSY B1, `(.L_x_37) ;  /* 0x0000007000017945 */ /* 0x000fe60003800000 */
[----:B------:R-:W-:-:S04]  /*2540*/  FMUL R43, R42, R57 ;  /* 0x000000392a2b7220 */ /* 0x000fc80000400000 */
[----:B------:R-:W-:-:S05]  /*2550*/  FFMA R43, R44, R56, R43 ;  /* 0x000000382c2b7223 */ /* 0x000fca000000002b */
[----:B------:R-:W-:-:S05]  /*2560*/  F2FP.F16.F32.PACK_AB R43, RZ, R43 ;  /* 0x0000002bff2b723e */ /* 0x000fca00000000ff */
[----:B------:R3:W-:Y:S01]  /*2570*/  @P2 STG.E.U16 desc[UR38][R20.64+0x10], R43 ;  /* 0x0000102b14002986 */ /* 0x0007e2000c101526 */
[----:B------:R-:W-:Y:S05]  /*2580*/  @!P1 BRA `(.L_x_38) ;  /* 0x0000000000049947 */ /* 0x000fea0003800000 */
[----:B------:R0:W5:Y:S02]  /*2590*/  LDG.E.LTC128B.U16 R78, desc[UR38][R74.64+0x12] ;  /* 0x000012264a4e7981 */ /* 0x000164000c1e1520 */
.L_x_38:
[----:B------:R-:W-:Y:S05]  /*25a0*/  BSYNC B1 ;  /* 0x0000000000017941 */ /* 0x000fea0003800000 */
.L_x_37:
[----:B-----5:R-:W-:Y:S01]  /*25b0*/  HADD2.F32 R42, -RZ, R78.H0_H0 ;  /* 0x2000004eff2a7230 */ /* 0x020fe20000004100 */
        /* <DEDUP_REMOVED lines=8> */
.L_x_40:
[----:B------:R-:W-:Y:S05]  /*2640*/  BSYNC B1 ;  /* 0x0000000000017941 */ /* 0x000fea0003800000 */
.L_x_39:
[----:B0----5:R-:W-:Y:S01]  /*2650*/  HADD2.F32 R42, -RZ, R78.H0_H0 ;  /* 0x2000004eff2a7230 */ /* 0x021fe20000004100 */
[----:B------:R-:W-:Y:S01]  /*2660*/  ISETP.GT.AND P1, PT, R3, 0x9, P0 ;  /* 0x000000090300780c */ /* 0x000fe20000724270 */
[----:B------:R-:W-:Y:S03]  /*2670*/  BSSY B1, `(.L_x_41) ;  /* 0x000000a000017945 */ /* 0x000fe60003800000 */
[----:B---3--:R-:W-:Y:S01]  /*2680*/  FMUL R43, R42, R57 ;  /* 0x000000392a2b7220 */ /* 0x008fe20000400000 */
[----:B------:R-:W-:-:S03]  /*2690*/  @P2 IMAD.MOV.U32 R42, RZ, RZ, R76 ;  /* 0x000000ffff2a2224 */ /* 0x000fc600078e004c */
[----:B------:R-:W-:-:S05]  /*26a0*/  FFMA R43, R46, R56, R43 ;  /* 0x000000382e2b7223 */ /* 0x000fca000000002b */
[----:B------:R-:W-:-:S04]  /*26b0*/  F2FP.F16.F32.PACK_AB R43, RZ, R43 ;  /* 0x0000002bff2b723e */ /* 0x000fc800000000ff */
[----:B------:R-:W-:Y:S01]  /*26c0*/  PRMT R44, R43, 0x7610, R44 ;  /* 0x000076102b2c7816 */ /* 0x000fe2000000002c */
[----:B------:R-:W-:-:S05]  /*26d0*/  @P2 IMAD.MOV.U32 R43, RZ, RZ, R77 ;  /* 0x000000ffff2b2224 */ /* 0x000fca00078e004d */
[----:B------:R0:W-:Y:S01]  /*26e0*/  @P2 STG.E.U16 desc[UR38][R42.64+0x10], R44 ;  /* 0x0000102c2a002986 */ /* 0x0001e2000c101526 */
[----:B------:R-:W-:Y:S05]  /*26f0*/  @!P1 BRA `(.L_x_42) ;  /* 0x0000000000049947 */ /* 0x000fea0003800000 */
[----:B------:R3:W5:Y:S02]  /*2700*/  LDG.E.LTC128B.U16 R78, desc[UR38][R40.64+0x12] ;  /* 0x00001226284e7981 */ /* 0x000764000c1e1520 */
.L_x_42:
[----:B------:R-:W-:Y:S05]  /*2710*/  BSYNC B1 ;  /* 0x0000000000017941 */ /* 0x000fea0003800000 */
.L_x_41:
[----:B0----5:R-:W-:Y:S01]  /*2720*/  HADD2.F32 R42, -RZ, R78.H0_H0 ;  /* 0x2000004eff2a7230 */ /* 0x021fe20000004100 */
[----:B------:R-:W-:Y:S01]  /*2730*/  ISETP.GT.AND P2, PT, R3, 0x10, P3 ;  /* 0x000000100300780c */ /* 0x000fe20001f44270 */
[----:B------:R-:W-:Y:S01]  /*2740*/  @P1 IMAD.MOV.U32 R43, RZ, RZ, R77 ;  /* 0x000000ffff2b1224 */ /* 0x000fe200078e004d */
[----:B------:R-:W-:Y:S02]  /*2750*/  BSSY B1, `(.L_x_43) ;  /* 0x0000009000017945 */ /* 0x000fe40003800000 */
[----:B------:R-:W-:-:S04]  /*2760*/  FMUL R42, R42, R57 ;  /* 0x000000392a2a7220 */ /* 0x000fc80000400000 */
[----:B------:R-:W-:-:S05]  /*2770*/  FFMA R42, R47, R56, R42 ;  /* 0x000000382f2a7223 */ /* 0x000fca000000002a */
[----:B------:R-:W-:-:S04]  /*2780*/  F2FP.F16.F32.PACK_AB R42, RZ, R42 ;  /* 0x0000002aff2a723e */ /* 0x000fc800000000ff */
[----:B------:R-:W-:Y:S01]  /*2790*/  PRMT R44, R42, 0x7610, R44 ;  /* 0x000076102a2c7816 */ /* 0x000fe2000000002c */
[----:B------:R-:W-:-:S05]  /*27a0*/  @P1 IMAD.MOV.U32 R42, RZ, RZ, R76 ;  /* 0x000000ffff2a1224 */ /* 0x000fca00078e004c */
[----:B------:R0:W-:Y:S01]  /*27b0*/  @P1 STG.E.U16 desc[UR38][R42.64+0x12], R44 ;  /* 0x0000122c2a001986 */ /* 0x0001e2000c101526 */
[----:B------:R-:W-:Y:S05]  /*27c0*/  @!P2 BRA `(.L_x_44) ;  /* 0x000000000004a947 */ /* 0x000fea0003800000 */
[----:B------:R0:W5:Y:S02]  /*27d0*/  LDG.E.LTC128B.U16 R78, desc[UR38][R74.64+0x20] ;  /* 0x000020264a4e7981 */ /* 0x000164000c1e1520 */
.L_x_44:
[----:B------:R-:W-:Y:S05]  /*27e0*/  BSYNC B1 ;  /* 0x0000000000017941 */ /* 0x000fea0003800000 */
.L_x_43:
[----:B0----5:R-:W-:Y:S01]  /*27f0*/  HADD2.F32 R42, -RZ, R78.H0_H0 ;  /* 0x2000004eff2a7230 */ /* 0x021fe20000004100 */
        /* <DEDUP_REMOVED lines=8> */
.L_x_46:
[----:B------:R-:W-:Y:S05]  /*2880*/  BSYNC B1 ;  /* 0x0000000000017941 */ /* 0x000fea0003800000 */
.L_x_45:
        /* <DEDUP_REMOVED lines=9> */
.L_x_48:
[----:B------:R-:W-:Y:S05]  /*2920*/  BSYNC B1 ;  /* 0x0000000000017941 */ /* 0x000fea0003800000 */
.L_x_47:
[----:B0----5:R-:W-:Y:S01]  /*2930*/  HADD2.F32 R42, -RZ, R78.H0_H0 ;  /* 0x2000004eff2a7230 */ /* 0x021fe20000004100 */
[----:B------:R-:W-:Y:S01]  /*2940*/  ISETP.GT.AND P1, PT, R3, 0x11, P0 ;  /* 0x000000110300780c */ /* 0x000fe20000724270 */
[----:B------:R-:W-:Y:S03]  /*2950*/  BSSY B1, `(.L_x_49) ;  /* 0x000000a000017945 */ /* 0x000fe60003800000 */
[----:B------:R-:W-:Y:S01]  /*2960*/  FMUL R43, R42, R57 ;  /* 0x000000392a2b7220 */ /* 0x000fe20000400000 */
        /* <DEDUP_REMOVED lines=8> */
.L_x_50:
[----:B------:R-:W-:Y:S05]  /*29f0*/  BSYNC B1 ;  /* 0x0000000000017941 */ /* 0x000fea0003800000 */
.L_x_49:
        /* <DEDUP_REMOVED lines=12> */
.L_x_52:
[----:B------:R-:W-:Y:S05]  /*2ac0*/  BSYNC B1 ;  /* 0x0000000000017941 */ /* 0x000fea0003800000 */
.L_x_51:
        /* <DEDUP_REMOVED lines=9> */
.L_x_54:
[----:B------:R-:W-:Y:S05]  /*2b60*/  BSYNC B1 ;  /* 0x0000000000017941 */ /* 0x000fea0003800000 */
.L_x_53:
        /* <DEDUP_REMOVED lines=9> */
.L_x_56:
[----:B------:R-:W-:Y:S05]  /*2c00*/  BSYNC B1 ;  /* 0x0000000000017941 */ /* 0x000fea0003800000 */
.L_x_55:
[----:B0----5:R-:W-:Y:S01]  /*2c10*/  HADD2.F32 R42, -RZ, R78.H0_H0 ;  /* 0x2000004eff2a7230 */ /* 0x021fe20000004100 */
[----:B------:R-:W-:Y:S01]  /*2c20*/  ISETP.GT.AND P1, PT, R3, 0x19, P0 ;  /* 0x000000190300780c */ /* 0x000fe20000724270 */
[----:B------:R-:W-:Y:S01]  /*2c30*/  BSSY B1, `(.L_x_57) ;  /* 0x000000b000017945 */ /* 0x000fe20003800000 */
[----:B------:R-:W-:Y:S02]  /*2c40*/  IADD3 R49, P0, R70, 0x80, RZ ;  /* 0x0000008046317810 */ /* 0x000fe40007f1e0ff */
        /* <DEDUP_REMOVED lines=9> */
.L_x_58:
[----:B------:R-:W-:Y:S05]  /*2ce0*/  BSYNC B1 ;  /* 0x0000000000017941 */ /* 0x000fea0003800000 */
.L_x_57:
[----:B0-23-5:R-:W-:Y:S01]  /*2cf0*/  HADD2.F32 R40, -RZ, R78.H0_H0 ;  /* 0x2000004eff287230 */ /* 0x02dfe20000004100 */
[----:B------:R-:W-:Y:S01]  /*2d00*/  BSSY B1, `(.L_x_59) ;  /* 0x0000011000017945 */ /* 0x000fe20003800000 */
[----:B------:R-:W-:Y:S01]  /*2d10*/  IMAD.X R71, RZ, RZ, R71, P0 ;  /* 0x000000ffff477224 */ /* 0x000fe200000e0647 */
[----:B------:R-:W-:Y:S02]  /*2d20*/  ISETP.GT.AND P0, PT, R69, 0x80, PT ;  /* 0x000000804500780c */ /* 0x000fe40003f04270 */
[----:B------:R-:W-:Y:S01]  /*2d30*/  FMUL R40, R40, R57 ;  /* 0x0000003928287220 */ /* 0x000fe20000400000 */
[----:B------:R-:W-:Y:S01]  /*2d40*/  IMAD R42, R71, R14, RZ ;  /* 0x0000000e472a7224 */ /* 0x000fe200078e02ff */
[----:B------:R-:W-:Y:S02]  /*2d50*/  ISETP.GT.AND P3, PT, R3, RZ, P0 ;  /* 0x000000ff0300720c */ /* 0x000fe40000764270 */
[----:B------:R-:W-:Y:S01]  /*2d60*/  FFMA R55, R55, R56, R40 ;  /* 0x0000003837377223 */ /* 0x000fe20000000028 */
[----:B------:R-:W-:-:S02]  /*2d70*/  IMAD R47, R49, R15, R42 ;  /* 0x0000000f312f7224 */ /* 0x000fc400078e022a */
[----:B------:R-:W-:Y:S02]  /*2d80*/  IMAD.WIDE.U32 R40, R49, R14, R12 ;  /* 0x0000000e31287225 */ /* 0x000fe400078e000c */
[----:B------:R-:W-:Y:S02]  /*2d90*/  F2FP.F16.F32.PACK_AB R55, RZ, R55 ;  /* 0x00000037ff37723e */ /* 0x000fe400000000ff */
[----:B------:R-:W-:Y:S01]  /*2da0*/  IMAD.IADD R15, R41, 0x1, R47 ;  /* 0x00000001290f7824 */ /* 0x000fe200078e022f */
[C---:B------:R-:W-:Y:S02]  /*2db0*/  LEA R42, P2, R40.reuse, R6, 0x1 ;  /* 0x00000006282a7211 */ /* 0x040fe400078408ff */
[----:B------:R0:W-:Y:S02]  /*2dc0*/  @P1 STG.E.U16 desc[UR38][R76.64+0x32], R55 ;  /* 0x000032374c001986 */ /* 0x0001e4000c101526 */
[----:B------:R-:W-:Y:S01]  /*2dd0*/  LEA.HI.X R43, R40, R7, R15, 0x1, P2 ;  /* 0x00000007282b7211 */ /* 0x000fe200010f0c0f */
[----:B------:R-:W-:Y:S01]  /*2de0*/  IMAD.WIDE.U32 R40, R49, R14, R4 ;  /* 0x0000000e31287225 */ /* 0x000fe200078e0004 */
[----:B------:R-:W-:Y:S07]  /*2df0*/  @!P3 BRA `(.L_x_60) ;  /* 0x000000000004b947 */ /* 0x000fee0003800000 */
[----:B------:R2:W5:Y:S02]  /*2e00*/  LDG.E.LTC128B.U16 R78, desc[UR38][R42.64] ;  /* 0x000000262a4e7981 */ /* 0x000564000c1e1520 */
.L_x_60:
[----:B------:R-:W-:Y:S05]  /*2e10*/  BSYNC B1 ;  /* 0x0000000000017941 */ /* 0x000fea0003800000 */
.L_x_59:
[----:B--2--5:R-:W-:Y:S01]  /*2e20*/  HADD2.F32 R42, -RZ, R78.H0_H0 ;  /* 0x2000004eff2a7230 */ /* 0x024fe20000004100 */
[----:B------:R-:W-:Y:S01]  /*2e30*/  ISETP.GT.AND P2, PT, R3, 0x1, P0 ;  /* 0x000000010300780c */ /* 0x000fe20000744270 */
[----:B------:R-:W-:Y:S01]  /*2e40*/  IMAD.IADD R41, R47, 0x1, R41 ;  /* 0x000000012f297824 */ /* 0x000fe200078e0229 */
[----:B------:R-:W-:Y:S02]  /*2e50*/  BSSY B1, `(.L_x_61) ;  /* 0x000000d000017945 */ /* 0x000fe40003800000 */
[----:B------:R-:W-:Y:S01]  /*2e60*/  FMUL R15, R42, R57 ;  /* 0x000000392a0f7220 */ /* 0x000fe20000400000 */
[----:B------:R-:W-:Y:S01]  /*2e70*/  IADD3 R42, P1, R20, R67, RZ ;  /* 0x00000043142a7210 */ /* 0x000fe20007f3e0ff */
[----:B------:R-:W-:-:S04]  /*2e80*/  IMAD.WIDE.U32 R44, R19, R8, R40 ;  /* 0x00000008132c7225 */ /* 0x000fc800078e0028 */
[----:B------:R-:W-:Y:S01]  /*2e90*/  FFMA R15, R24, R56, R15 ;  /* 0x00000038180f7223 */ /* 0x000fe2000000000f */
[----:B------:R-:W-:Y:S01]  /*2ea0*/  IMAD.X R43, R21, 0x1, R66, P1 ;  /* 0x00000001152b7824 */ /* 0x000fe200008e0642 */
[----:B------:R-:W-:Y:S01]  /*2eb0*/  LEA R40, P4, R44, R6, 0x1 ;  /* 0x000000062c287211 */ /* 0x000fe200078808ff */
[----:B------:R-:W-:Y:S02]  /*2ec0*/  IMAD.IADD R24, R9, 0x1, R45 ;  /* 0x0000000109187824 */ /* 0x000fe400078e022d */
[----:B------:R-:W-:-:S03]  /*2ed0*/  F2FP.F16.F32.PACK_AB R15, RZ, R15 ;  /* 0x0000000fff0f723e */ /* 0x000fc600000000ff */
[----:B------:R-:W-:Y:S02]  /*2ee0*/  LEA.HI.X R41, R44, R7, R24, 0x1, P4 ;  /* 0x000000072c297211 */ /* 0x000fe400020f0c18 */
[----:B------:R2:W-:Y:S01]  /*2ef0*/  @P3 STG.E.U16 desc[UR38][R42.64], R15 ;  /* 0x0000000f2a003986 */ /* 0x0005e2000c101526 */
[----:B------:R-:W-:Y:S05]  /*2f00*/  @!P2 BRA `(.L_x_62) ;  /* 0x000000000004a947 */ /* 0x000fea0003800000 */
[----:B------:R3:W5:Y:S02]  /*2f10*/  LDG.E.LTC128B.U16 R78, desc[UR38][R40.64+0x2] ;  /* 0x00000226284e7981 */ /* 0x000764000c1e1520 */
.L_x_62:
[----:B------:R-:W-:Y:S05]  /*2f20*/  BSYNC B1 ;  /* 0x0000000000017941 */ /* 0x000fea0003800000 */
.L_x_61:
[----:B-----5:R-:W-:Y:S01]  /*2f30*/  HADD2.F32 R12, -RZ, R78.H0_H0 ;  /* 0x2000004eff0c7230 */ /* 0x020fe20000004100 */
[----:B------:R-:W-:Y:S01]  /*2f40*/  ISETP.GT.AND P1, PT, R69, 0x88, PT ;  /* 0x000000884500780c */ /* 0x000fe20003f24270 */
[----:B--2---:R-:W-:Y:S01]  /*2f50*/  IMAD.WIDE.U32 R14, R49, R14, R72 ;  /* 0x0000000e310e7225 */ /* 0x004fe200078e0048 */
[----:B------:R-:W-:Y:S03]  /*2f60*/  BSSY B1, `(.L_x_63) ;  /* 0x0000010000017945 */ /* 0x000fe60003800000 */
[----:B------:R-:W-:Y:S01]  /*2f70*/  FMUL R12, R12, R57 ;  /* 0x000000390c0c7220 */ /* 0x000fe20000400000 */
[----:B------:R-:W-:Y:S01]  /*2f80*/  IMAD.IADD R47, R47, 0x1, R15 ;  /* 0x000000012f2f7824 */ /* 0x000fe200078e020f */
[----:B------:R-:W-:Y:S01]  /*2f90*/  IADD3 R11, P5, R10, R14, RZ ;  /* 0x0000000e0a0b7210 */ /* 0x000fe20007fbe0ff */
[----:B------:R-:W-:Y:S02]  /*2fa0*/  @P2 IMAD.MOV.U32 R15, RZ, RZ, R43 ;  /* 0x000000ffff0f2224 */ /* 0x000fe400078e002b */
[----:B------:R-:W-:Y:S01]  /*2fb0*/  FFMA R25, R25, R56, R12 ;  /* 0x0000003819197223 */ /* 0x000fe2000000000c */
[----:B------:R-:W-:Y:S01]  /*2fc0*/  IADD3 R12, P4, R4, R14, RZ ;  /* 0x0000000e040c7210 */ /* 0x000fe20007f9e0ff */
[----:B------:R-:W-:Y:S01]  /*2fd0*/  IMAD.X R14, R47, 0x1, R13, P5 ;  /* 0x000000012f0e7824 */ /* 0x000fe200028e060d */
[----:B------:R-:W-:-:S02]  /*2fe0*/  LEA R10, P5, R11, R6, 0x1 ;  /* 0x000000060b0a7211 */ /* 0x000fc400078a08ff */
[----:B------:R-:W-:Y:S02]  /*2ff0*/  F2FP.F16.F32.PACK_AB R25, RZ, R25 ;  /* 0x00000019ff19723e */ /* 0x000fe400000000ff */
[----:B------:R-:W-:Y:S01]  /*3000*/  LEA.HI.X R11, R11, R7, R14, 0x1, P5 ;  /* 0x000000070b0b7211 */ /* 0x000fe200028f0c0e */
[----:B------:R-:W-:Y:S01]  /*3010*/  @P2 IMAD.MOV.U32 R14, RZ, RZ, R42 ;  /* 0x000000ffff0e2224 */ /* 0x000fe200078e002a */
[----:B------:R-:W-:-:S04]  /*3020*/  ISETP.GT.AND P3, PT, R3, RZ, P1 ;  /* 0x000000ff0300720c */ /* 0x000fc80000f64270 */
[----:B------:R2:W-:Y:S09]  /*3030*/  @P2 STG.E.U16 desc[UR38][R14.64+0x2], R25 ;  /* 0x000002190e002986 */ /* 0x0005f2000c101526 */
[----:B------:R-:W-:Y:S05]  /*3040*/  @!P3 BRA `(.L_x_64) ;  /* 0x000000000004b947 */ /* 0x000fea0003800000 */
[----:B------:R0:W5:Y:S02]  /*3050*/  LDG.E.LTC128B.U16 R78, desc[UR38][R10.64] ;  /* 0x000000260a4e7981 */ /* 0x000164000c1e1520 */
.L_x_64:
[----:B------:R-:W-:Y:S05]  /*3060*/  BSYNC B1 ;  /* 0x0000000000017941 */ /* 0x000fea0003800000 */
.L_x_63:
[----:B-----5:R-:W-:Y:S01]  /*3070*/  HADD2.F32 R4, -RZ, R78.H0_H0 ;  /* 0x2000004eff047230 */ /* 0x020fe20000004100 */
[----:B------:R-:W-:Y:S01]  /*3080*/  ISETP.GT.AND P2, PT, R3, 0x1, P1 ;  /* 0x000000010300780c */ /* 0x000fe20000f44270 */
[----:B------:R-:W-:Y:S01]  /*3090*/  IMAD.X R13, R5, 0x1, R47, P4 ;  /* 0x00000001050d7824 */ /* 0x000fe200020e062f */
[----:B------:R-:W-:Y:S02]  /*30a0*/  BSSY B1, `(.L_x_65) ;  /* 0x000000d000017945 */ /* 0x000fe40003800000 */
[----:B------:R-:W-:Y:S01]  /*30b0*/  FMUL R5, R4, R57 ;  /* 0x0000003904057220 */ /* 0x000fe20000400000 */
[----:B------:R-:W-:Y:S01]  /*30c0*/  IADD3 R4, P4, R42, R79, RZ ;  /* 0x0000004f2a047210 */ /* 0x000fe20007f9e0ff */
[----:B0-----:R-:W-:-:S04]  /*30d0*/  IMAD.WIDE.U32 R10, R19, R8, R12 ;  /* 0x00000008130a7225 */ /* 0x001fc800078e000c */
[----:B------:R-:W-:Y:S01]  /*30e0*/  FFMA R5, R26, R56, R5 ;  /* 0x000000381a057223 */ /* 0x000fe20000000005 */
[----:B------:R-:W-:Y:S01]  /*30f0*/  IMAD.IADD R9, R9, 0x1, R11 ;  /* 0x0000000109097824 */ /* 0x000fe200078e020b */
[----:B------:R-:W-:-:S03]  /*3100*/  LEA R6, P5, R10, R6, 0x1 ;  /* 0x000000060a067211 */ /* 0x000fc600078a08ff */
[----:B------:R-:W-:Y:S01]  /*3110*/  F2FP.F16.F32.PACK_AB R8, RZ, R5 ;  /* 0x00000005ff08723e */ /* 0x000fe200000000ff */
[----:B------:R-:W-:Y:S01]  /*3120*/  IMAD.X R5, R43, 0x1, R81, P4 ;  /* 0x000000012b057824 */ /* 0x000fe200020e0651 */
[----:B------:R-:W-:-:S04]  /*3130*/  LEA.HI.X R7, R10, R7, R9, 0x1, P5 ;  /* 0x000000070a077211 */ /* 0x000fc800028f0c09 */
[----:B------:R0:W-:Y:S01]  /*3140*/  @P3 STG.E.U16 desc[UR38][R4.64], R8 ;  /* 0x0000000804003986 */ /* 0x0001e2000c101526 */
[----:B------:R-:W-:Y:S05]  /*3150*/  @!P2 BRA `(.L_x_66) ;  /* 0x000000000004a947 */ /* 0x000fea0003800000 */
[----:B------:R0:W5:Y:S02]  /*3160*/  LDG.E.LTC128B.U16 R78, desc[UR38][R6.64+0x2] ;  /* 0x00000226064e7981 */ /* 0x000164000c1e1520 */
.L_x_66:
[----:B------:R-:W-:Y:S05]  /*3170*/  BSYNC B1 ;  /* 0x0000000000017941 */ /* 0x000fea0003800000 */
.L_x_65:
        /* <DEDUP_REMOVED lines=9> */
.L_x_68:
[----:B------:R-:W-:Y:S05]  /*3210*/  BSYNC B1 ;  /* 0x0000000000017941 */ /* 0x000fea0003800000 */
.L_x_67:
[----:B0----5:R-:W-:Y:S01]  /*3220*/  HADD2.F32 R4, -RZ, R78.H0_H0 ;  /* 0x2000004eff047230 */ /* 0x021fe20000004100 */
[----:B------:R-:W-:Y:S01]  /*3230*/  ISETP.GT.AND P2, PT, R3, 0x9, P0 ;  /* 0x000000090300780c */ /* 0x000fe20000744270 */
[----:B------:R-:W-:Y:S01]  /*3240*/  IMAD.MOV.U32 R8, RZ, RZ, R42 ;  /* 0x000000ffff087224 */ /* 0x000fe200078e002a */
[----:B------:R-:W-:Y:S01]  /*3250*/  BSSY B1, `(.L_x_69) ;  /* 0x0000008000017945 */ /* 0x000fe20003800000 */
[----:B------:R-:W-:Y:S02]  /*3260*/  IMAD.MOV.U32 R9, RZ, RZ, R43 ;  /* 0x000000ffff097224 */ /* 0x000fe400078e002b */
[----:B------:R-:W-:-:S04]  /*3270*/  FMUL R5, R4, R57 ;  /* 0x0000003904057220 */ /* 0x000fc80000400000 */
[----:B------:R-:W-:-:S05]  /*3280*/  FFMA R5, R28, R56, R5 ;  /* 0x000000381c057223 */ /* 0x000fca0000000005 */
[----:B------:R-:W-:-:S05]  /*3290*/  F2FP.F16.F32.PACK_AB R5, RZ, R5 ;  /* 0x00000005ff05723e */ /* 0x000fca00000000ff */
[----:B------:R0:W-:Y:S01]  /*32a0*/  @P3 STG.E.U16 desc[UR38][R8.64+0x10], R5 ;  /* 0x0000100508003986 */ /* 0x0001e2000c101526 */
[----:B------:R-:W-:Y:S05]  /*32b0*/  @!P2 BRA `(.L_x_70) ;  /* 0x000000000004a947 */ /* 0x000fea0003800000 */
[----:B------:R0:W5:Y:S02]  /*32c0*/  LDG.E.LTC128B.U16 R78, desc[UR38][R40.64+0x12] ;  /* 0x00001226284e7981 */ /* 0x000164000c1e1520 */
.L_x_70:
[----:B------:R-:W-:Y:S05]  /*32d0*/  BSYNC B1 ;  /* 0x0000000000017941 */ /* 0x000fea0003800000 */
.L_x_69:
        /* <DEDUP_REMOVED lines=9> */
.L_x_72:
[----:B------:R-:W-:Y:S05]  /*3370*/  BSYNC B1 ;  /* 0x0000000000017941 */ /* 0x000fea0003800000 */
.L_x_71:
[----:B0----5:R-:W-:Y:S01]  /*3380*/  HADD2.F32 R4, -RZ, R78.H0_H0 ;  /* 0x2000004eff047230 */ /* 0x021fe20000004100 */
[----:B------:R-:W-:Y:S01]  /*3390*/  ISETP.GT.AND P2, PT, R3, 0x9, P1 ;  /* 0x000000090300780c */ /* 0x000fe20000f44270 */
[----:B------:R-:W-:Y:S03]  /*33a0*/  BSSY B1, `(.L_x_73) ;  /* 0x0000009000017945 */ /* 0x000fe60003800000 */
[----:B------:R-:W-:Y:S01]  /*33b0*/  FMUL R5, R4, R57 ;  /* 0x0000003904057220 */ /* 0x000fe20000400000 */
[----:B------:R-:W-:-:S03]  /*33c0*/  IADD3 R4, P3, R79, R42, RZ ;  /* 0x0000002a4f047210 */ /* 0x000fc60007f7e0ff */
[----:B------:R-:W-:-:S05]  /*33d0*/  FFMA R5, R30, R56, R5 ;  /* 0x000000381e057223 */ /* 0x000fca0000000005 */
[----:B------:R-:W-:Y:S01]  /*33e0*/  F2FP.F16.F32.PACK_AB R10, RZ, R5 ;  /* 0x00000005ff0a723e */ /* 0x000fe200000000ff */
[----:B------:R-:W-:-:S05]  /*33f0*/  IMAD.X R5, R81, 0x1, R43, P3 ;  /* 0x0000000151057824 */ /* 0x000fca00018e062b */
[----:B------:R0:W-:Y:S01]  /*3400*/  @P4 STG.E.U16 desc[UR38][R4.64+0x10], R10 ;  /* 0x0000100a04004986 */ /* 0x0001e2000c101526 */
[----:B------:R-:W-:Y:S05]  /*3410*/  @!P2 BRA `(.L_x_74) ;  /* 0x000000000004a947 */ /* 0x000fea0003800000 */
[----:B------:R0:W5:Y:S02]  /*3420*/  LDG.E.LTC128B.U16 R78, desc[UR38][R6.64+0x12] ;  /* 0x00001226064e7981 */ /* 0x000164000c1e1520 */
.L_x_74:
[----:B------:R-:W-:Y:S05]  /*3430*/  BSYNC B1 ;  /* 0x0000000000017941 */ /* 0x000fea0003800000 */
.L_x_73:
[----:B0----5:R-:W-:Y:S01]  /*3440*/  HADD2.F32 R4, -RZ, R78.H0_H0 ;  /* 0x2000004eff047230 */ /* 0x021fe20000004100 */
[----:B------:R-:W-:Y:S01]  /*3450*/  ISETP.GT.AND P3, PT, R3, 0x10, P0 ;  /* 0x000000100300780c */ /* 0x000fe20000764270 */
[----:B------:R-:W-:Y:S03]  /*3460*/  BSSY B1, `(.L_x_75) ;  /* 0x0000009000017945 */ /* 0x000fe60003800000 */
[----:B------:R-:W-:-:S04]  /*3470*/  FMUL R4, R4, R57 ;  /* 0x0000003904047220 */ /* 0x000fc80000400000 */
[----:B------:R-:W-:Y:S01]  /*3480*/  FFMA R31, R31, R56, R4 ;  /* 0x000000381f1f7223 */ /* 0x000fe20000000004 */
[----:B------:R-:W-:-:S04]  /*3490*/  IADD3 R4, P4, P5, R79, R20, R67 ;  /* 0x000000144f047210 */ /* 0x000fc80007d9e043 */
[----:B------:R-:W-:Y:S02]  /*34a0*/  F2FP.F16.F32.PACK_AB R31, RZ, R31 ;  /* 0x0000001fff1f723e */ /* 0x000fe400000000ff */
[----:B------:R-:W-:-:S05]  /*34b0*/  IADD3.X R5, R81, R21, R66, P4, P5 ;  /* 0x0000001551057210 */ /* 0x000fca00027ea442 */
[----:B------:R0:W-:Y:S01]  /*34c0*/  @P2 STG.E.U16 desc[UR38][R4.64+0x12], R31 ;  /* 0x0000121f04002986 */ /* 0x0001e2000c101526 */
[----:B------:R-:W-:Y:S05]  /*34d0*/  @!P3 BRA `(.L_x_76) ;  /* 0x000000000004b947 */ /* 0x000fea0003800000 */
[----:B------:R0:W5:Y:S02]  /*34e0*/  LDG.E.LTC128B.U16 R78, desc[UR38][R40.64+0x20] ;  /* 0x00002026284e7981 */ /* 0x000164000c1e1520 */
.L_x_76:
[----:B------:R-:W-:Y:S05]  /*34f0*/  BSYNC B1 ;  /* 0x0000000000017941 */ /* 0x000fea0003800000 */
.L_x_75:
        /* <DEDUP_REMOVED lines=9> */
.L_x_78:
[----:B------:R-:W-:Y:S05]  /*3590*/  BSYNC B1 ;  /* 0x0000000000017941 */ /* 0x000fea0003800000 */
.L_x_77:
        /* <DEDUP_REMOVED lines=9> */
.L_x_80:
[----:B------:R-:W-:Y:S05]  /*3630*/  BSYNC B1 ;  /* 0x0000000000017941 */ /* 0x000fea0003800000 */
.L_x_79:
        /* <DEDUP_REMOVED lines=9> */
.L_x_82:
[----:B------:R-:W-:Y:S05]  /*36d0*/  BSYNC B1 ;  /* 0x0000000000017941 */ /* 0x000fea0003800000 */
.L_x_81:
        /* <DEDUP_REMOVED lines=9> */
.L_x_84:
[----:B------:R-:W-:Y:S05]  /*3770*/  BSYNC B1 ;  /* 0x0000000000017941 */ /* 0x000fea0003800000 */
.L_x_83:
        /* <DEDUP_REMOVED lines=9> */
.L_x_86:
[----:B------:R-:W-:Y:S05]  /*3810*/  BSYNC B1 ;  /* 0x0000000000017941 */ /* 0x000fea0003800000 */
.L_x_85:
        /* <DEDUP_REMOVED lines=9> */
.L_x_88:
[----:B------:R-:W-:Y:S05]  /*38b0*/  BSYNC B1 ;  /* 0x0000000000017941 */ /* 0x000fea0003800000 */
.L_x_87:
        /* <DEDUP_REMOVED lines=9> */
.L_x_90:
[----:B------:R-:W-:Y:S05]  /*3950*/  BSYNC B1 ;  /* 0x0000000000017941 */ /* 0x000fea0003800000 */
.L_x_89:
[----:B------:R-:W-:Y:S05]  /*3960*/  @!P1 BRA `(.L_x_91) ;  /* 0x0000000800a89947 */ /* 0x000fea0003800000 */
[----:B-----5:R-:W-:-:S05]  /*3970*/  HADD2.F32 R78, -RZ, R78.H0_H0 ;  /* 0x2000004eff4e7230 */ /* 0x020fca0000004100 */
[----:B------:R-:W-:-:S04]  /*3980*/  FMUL R78, R78, R57 ;  /* 0x000000394e4e7220 */ /* 0x000fc80000400000 */
[----:B------:R-:W-:-:S05]  /*3990*/  FFMA R78, R39, R56, R78 ;  /* 0x00000038274e7223 */ /* 0x000fca000000004e */
[----:B------:R-:W-:-:S05]  /*39a0*/  F2FP.F16.F32.PACK_AB R78, RZ, R78 ;  /* 0x0000004eff4e723e */ /* 0x000fca00000000ff */
[----:B------:R0:W-:Y:S01]  /*39b0*/  STG.E.U16 desc[UR38][R4.64+0x32], R78 ;  /* 0x0000324e04007986 */ /* 0x0001e2000c101526 */
[----:B------:R-:W-:Y:S05]  /*39c0*/  BRA `(.L_x_91) ;  /* 0x0000000800907947 */ /* 0x000fea0003800000 */
.L_x_30:
[----:B------:R-:W-:Y:S01]  /*39d0*/  ULDC.64 UR4, c[0x0][0x5c0] ;  /* 0x0001700000047ab9 */ /* 0x000fe20000000a00 */
[----:B------:R-:W-:Y:S01]  /*39e0*/  ISETP.GT.AND P5, PT, R3, 0x1, P3 ;  /* 0x000000010300780c */ /* 0x000fe20001fa4270 */
[-C--:B------:R-:W-:Y:S01]  /*39f0*/  FMUL R40, R40, R56.reuse ;  /* 0x0000003828287220 */ /* 0x080fe20000400000 */
[----:B------:R-:W-:Y:S01]  /*3a00*/  LEA R4, P1, R78, UR4, 0x1 ;  /* 0x000000044e047c11 */ /* 0x000fe2000f8208ff */
[-C--:B------:R-:W-:Y:S01]  /*3a10*/  FMUL R41, R41, R56.reuse ;  /* 0x0000003829297220 */ /* 0x080fe20000400000 */
[C---:B------:R-:W-:Y:S01]  /*3a20*/  IMAD.SHL.U32 R19, R61.reuse, 0x2, RZ ;  /* 0x000000023d137824 */ /* 0x040fe200078e00ff */
[----:B------:R-:W-:Y:S01]  /*3a30*/  SHF.L.U64.HI R15, R61, 0x1, R60 ;  /* 0x000000013d0f7819 */ /* 0x000fe2000001023c */
[-C--:B------:R-:W-:Y:S01]  /*3a40*/  FMUL R42, R42, R56.reuse ;  /* 0x000000382a2a7220 */ /* 0x080fe20000400000 */
[----:B------:R-:W-:Y:S01]  /*3a50*/  LEA.HI.X R5, R78, UR5, R83, 0x1, P1 ;  /* 0x000000054e057c11 */ /* 0x000fe200088f0c53 */
[-C--:B------:R-:W-:Y:S01]  /*3a60*/  FMUL R43, R43, R56.reuse ;  /* 0x000000382b2b7220 */ /* 0x080fe20000400000 */
[----:B------:R-:W-:Y:S01]  /*3a70*/  ISETP.GT.AND P1, PT, R69, 0x8, PT ;  /* 0x000000084500780c */ /* 0x000fe20003f24270 */
[----:B------:R-:W-:Y:S01]  /*3a80*/  FMUL R44, R44, R56 ;  /* 0x000000382c2c7220 */ /* 0x000fe20000400000 */
[----:B------:R-:W-:Y:S01]  /*3a90*/  F2FP.F16.F32.PACK_AB R40, RZ, R40 ;  /* 0x00000028ff28723e */ /* 0x000fe200000000ff */
[-C--:B------:R-:W-:Y:S01]  /*3aa0*/  FMUL R45, R45, R56.reuse ;  /* 0x000000382d2d7220 */ /* 0x080fe20000400000 */
[----:B------:R-:W-:Y:S01]  /*3ab0*/  F2FP.F16.F32.PACK_AB R41, RZ, R41 ;  /* 0x00000029ff29723e */ /* 0x000fe200000000ff */
[----:B------:R-:W-:Y:S01]  /*3ac0*/  FMUL R46, R46, R56 ;  /* 0x000000382e2e7220 */ /* 0x000fe20000400000 */
[----:B------:R-:W-:Y:S01]  /*3ad0*/  IADD3 R6, P4, R19, R4, RZ ;  /* 0x0000000413067210 */ /* 0x000fe20007f9e0ff */
[----:B------:R-:W-:Y:S01]  /*3ae0*/  @P0 STG.E.U16 desc[UR38][R4.64], R40 ;  /* 0x0000002804000986 */ /* 0x000fe2000c101526 */
[----:B------:R-:W-:Y:S01]  /*3af0*/  ISETP.GT.AND P2, PT, R3, RZ, P1 ;  /* 0x000000ff0300720c */ /* 0x000fe20000f44270 */
[-C--:B------:R-:W-:Y:S01]  /*3b00*/  FMUL R47, R47, R56.reuse ;  /* 0x000000382f2f7220 */ /* 0x080fe20000400000 */
[----:B------:R-:W-:Y:S01]  /*3b10*/  ISETP.GT.AND P0, PT, R3, 0x1, P1 ;  /* 0x000000010300780c */ /* 0x000fe20000f04270 */
[----:B------:R-:W-:Y:S01]  /*3b20*/  @P5 STG.E.U16 desc[UR38][R4.64+0x2], R41 ;  /* 0x0000022904005986 */ /* 0x000fe2000c101526 */
[----:B------:R-:W-:Y:S01]  /*3b30*/  IMAD.X R7, R15, 0x1, R5, P4 ;  /* 0x000000010f077824 */ /* 0x000fe200020e0605 */
[C---:B------:R-:W-:Y:S01]  /*3b40*/  ISETP.GT.AND P4, PT, R3.reuse, 0x8, P3 ;  /* 0x000000080300780c */ /* 0x040fe20001f84270 */
[-C--:B------:R-:W-:Y:S01]  /*3b50*/  FMUL R48, R48, R56.reuse ;  /* 0x0000003830307220 */ /* 0x080fe20000400000 */
[----:B------:R-:W-:Y:S01]  /*3b60*/  ISETP.GT.AND P5, PT, R3, 0x9, P3 ;  /* 0x000000090300780c */ /* 0x000fe20001fa4270 */
[----:B------:R-:W-:Y:S01]  /*3b70*/  FMUL R49, R49, R56 ;  /* 0x0000003831317220 */ /* 0x000fe20000400000 */
[----:B------:R-:W-:Y:S01]  /*3b80*/  F2FP.F16.F32.PACK_AB R42, RZ, R42 ;  /* 0x0000002aff2a723e */ /* 0x000fe200000000ff */
[-C--:B------:R-:W-:Y:S01]  /*3b90*/  FMUL R50, R50, R56.reuse ;  /* 0x0000003832327220 */ /* 0x080fe20000400000 */
[----:B------:R-:W-:Y:S01]  /*3ba0*/  F2FP.F16.F32.PACK_AB R43, RZ, R43 ;  /* 0x0000002bff2b723e */ /* 0x000fe200000000ff */
[----:B------:R-:W-:Y:S01]  /*3bb0*/  FMUL R51, R51, R56 ;  /* 0x0000003833337220 */ /* 0x000fe20000400000 */
[----:B------:R-:W-:Y:S01]  /*3bc0*/  F2FP.F16.F32.PACK_AB R44, RZ, R44 ;  /* 0x0000002cff2c723e */ /* 0x000fe200000000ff */
[----:B------:R-:W-:Y:S01]  /*3bd0*/  @P2 STG.E.U16 desc[UR38][R6.64], R42 ;  /* 0x0000002a06002986 */ /* 0x000fe2000c101526 */
[----:B------:R-:W-:Y:S01]  /*3be0*/  F2FP.F16.F32.PACK_AB R45, RZ, R45 ;  /* 0x0000002dff2d723e */ /* 0x000fe200000000ff */
[-C--:B------:R-:W-:Y:S01]  /*3bf0*/  FMUL R53, R53, R56.reuse ;  /* 0x0000003835357220 */ /* 0x080fe20000400000 */
[C---:B------:R-:W-:Y:S01]  /*3c00*/  ISETP.GT.AND P2, PT, R3.reuse, 0x8, P1 ;  /* 0x000000080300780c */ /* 0x040fe20000f44270 */
[----:B------:R-:W-:Y:S01]  /*3c10*/  @P0 STG.E.U16 desc[UR38][R6.64+0x2], R43 ;  /* 0x0000022b06000986 */ /* 0x000fe2000c101526 */
[C---:B------:R-:W-:Y:S01]  /*3c20*/  ISETP.GT.AND P0, PT, R3.reuse, 0x9, P1 ;  /* 0x000000090300780c */ /* 0x040fe20000f04270 */
[----:B------:R-:W-:Y:S01]  /*3c30*/  FMUL R52, R52, R56 ;  /* 0x0000003834347220 */ /* 0x000fe20000400000 */
[----:B------:R-:W-:Y:S01]  /*3c40*/  F2FP.F16.F32.PACK_AB R46, RZ, R46 ;  /* 0x0000002eff2e723e */ /* 0x000fe200000000ff */
[----:B------:R-:W-:Y:S01]  /*3c50*/  @P4 STG.E.U16 desc[UR38][R4.64+0x10], R44 ;  /* 0x0000102c04004986 */ /* 0x000fe2000c101526 */
[C---:B------:R-:W-:Y:S01]  /*3c60*/  ISETP.GT.AND P4, PT, R3.reuse, 0x10, P3 ;  /* 0x000000100300780c */ /* 0x040fe20001f84270 */
[-C--:B------:R-:W-:Y:S01]  /*3c70*/  FMUL R54, R54, R56.reuse ;  /* 0x0000003836367220 */ /* 0x080fe20000400000 */
[----:B------:R-:W-:Y:S01]  /*3c80*/  F2FP.F16.F32.PACK_AB R47, RZ, R47 ;  /* 0x0000002fff2f723e */ /* 0x000fe200000000ff */
[----:B------:R-:W-:Y:S01]  /*3c90*/  @P5 STG.E.U16 desc[UR38][R4.64+0x12], R45 ;  /* 0x0000122d04005986 */ /* 0x000fe2000c101526 */
[----:B------:R-:W-:Y:S01]  /*3ca0*/  ISETP.GT.AND P5, PT, R3, 0x11, P3 ;  /* 0x000000110300780c */ /* 0x000fe20001fa4270 */
[----:B------:R-:W-:Y:S01]  /*3cb0*/  FMUL R55, R55, R56 ;  /* 0x0000003837377220 */ /* 0x000fe20000400000 */
[----:B------:R-:W-:Y:S01]  /*3cc0*/  F2FP.F16.F32.PACK_AB R48, RZ, R48 ;  /* 0x00000030ff30723e */ /* 0x000fe200000000ff */
[----:B------:R-:W-:Y:S01]  /*3cd0*/  @P2 STG.E.U16 desc[UR38][R6.64+0x10], R46 ;  /* 0x0000102e06002986 */ /* 0x000fe2000c101526 */
[----:B------:R-:W-:Y:S01]  /*3ce0*/  F2FP.F16.F32.PACK_AB R49, RZ, R49 ;  /* 0x00000031ff31723e */ /* 0x000fe200000000ff */
[----:B------:R-:W-:Y:S01]  /*3cf0*/  FMUL R24, R24, R56 ;  /* 0x0000003818187220 */ /* 0x000fe20000400000 */
[----:B------:R-:W-:Y:S01]  /*3d00*/  ISETP.GT.AND P2, PT, R3, 0x10, P1 ;  /* 0x000000100300780c */ /* 0x000fe20000f44270 */
[----:B------:R-:W-:Y:S01]  /*3d10*/  @P0 STG.E.U16 desc[UR38][R6.64+0x12], R47 ;  /* 0x0000122f06000986 */ /* 0x000fe2000c101526 */
[----:B------:R-:W-:Y:S01]  /*3d20*/  F2FP.F16.F32.PACK_AB R50, RZ, R50 ;  /* 0x00000032ff32723e */ /* 0x000fe200000000ff */
[----:B------:R-:W-:Y:S01]  /*3d30*/  IMAD R9, R13, 0xf0, RZ ;  /* 0x000000f00d097824 */ /* 0x000fe200078e02ff */
[----:B------:R-:W-:Y:S01]  /*3d40*/  F2FP.F16.F32.PACK_AB R51, RZ, R51 ;  /* 0x00000033ff33723e */ /* 0x000fe200000000ff */
[----:B------:R-:W-:Y:S01]  /*3d50*/  @P4 STG.E.U16 desc[UR38][R4.64+0x20], R48 ;  /* 0x0000203004004986 */ /* 0x000fe2000c101526 */
[C---:B------:R-:W-:Y:S01]  /*3d60*/  ISETP.GT.AND P4, PT, R3.reuse, 0x11, P1 ;  /* 0x000000110300780c */ /* 0x040fe20000f84270 */
[----:B------:R-:W-:Y:S01]  /*3d70*/  IMAD.WIDE.U32 R10, R12, 0xf0, R6 ;  /* 0x000000f00c0a7825 */ /* 0x000fe200078e0006 */
[----:B------:R-:W-:Y:S01]  /*3d80*/  F2FP.F16.F32.PACK_AB R53, RZ, R53 ;  /* 0x00000035ff35723e */ /* 0x000fe200000000ff */
[----:B------:R-:W-:Y:S01]  /*3d90*/  @P5 STG.E.U16 desc[UR38][R4.64+0x22], R49 ;  /* 0x0000223104005986 */ /* 0x000fe2000c101526 */
[----:B------:R-:W-:Y:S01]  /*3da0*/  ISETP.GT.AND P5, PT, R3, 0x18, P3 ;  /* 0x000000180300780c */ /* 0x000fe20001fa4270 */
[-C--:B------:R-:W-:Y:S01]  /*3db0*/  FMUL R25, R25, R56.reuse ;  /* 0x0000003819197220 */ /* 0x080fe20000400000 */
[----:B------:R-:W-:Y:S01]  /*3dc0*/  ISETP.GT.AND P3, PT, R3, 0x19, P3 ;  /* 0x000000190300780c */ /* 0x000fe20001f64270 */
[----:B------:R-:W-:Y:S01]  /*3dd0*/  @P2 STG.E.U16 desc[UR38][R6.64+0x20], R50 ;  /* 0x0000203206002986 */ /* 0x000fe2000c101526 */
[----:B------:R-:W-:Y:S01]  /*3de0*/  ISETP.GT.AND P2, PT, R69, 0x80, PT ;  /* 0x000000804500780c */ /* 0x000fe20003f44270 */
[----:B------:R-:W-:Y:S01]  /*3df0*/  FMUL R26, R26, R56 ;  /* 0x000000381a1a7220 */ /* 0x000fe20000400000 */
[----:B------:R-:W-:Y:S01]  /*3e00*/  F2FP.F16.F32.PACK_AB R52, RZ, R52 ;  /* 0x00000034ff34723e */ /* 0x000fe200000000ff */
[----:B------:R-:W-:Y:S01]  /*3e10*/  FMUL R27, R27, R56 ;  /* 0x000000381b1b7220 */ /* 0x000fe20000400000 */
[----:B------:R-:W-:Y:S01]  /*3e20*/  F2FP.F16.F32.PACK_AB R54, RZ, R54 ;  /* 0x00000036ff36723e */ /* 0x000fe200000000ff */
[----:B------:R-:W-:Y:S01]  /*3e30*/  @P4 STG.E.U16 desc[UR38][R6.64+0x22], R51 ;  /* 0x0000223306004986 */ /* 0x000fe2000c101526 */
[C---:B------:R-:W-:Y:S01]  /*3e40*/  ISETP.GT.AND P4, PT, R3.reuse, 0x18, P1 ;  /* 0x000000180300780c */ /* 0x040fe20000f84270 */
[-C--:B------:R-:W-:Y:S01]  /*3e50*/  FMUL R28, R28, R56.reuse ;  /* 0x000000381c1c7220 */ /* 0x080fe20000400000 */
[C---:B------:R-:W-:Y:S01]  /*3e60*/  ISETP.GT.AND P1, PT, R3.reuse, 0x19, P1 ;  /* 0x000000190300780c */ /* 0x040fe20000f24270 */
[----:B------:R-:W-:Y:S01]  /*3e70*/  @P5 STG.E.U16 desc[UR38][R4.64+0x30], R52 ;  /* 0x0000303404005986 */ /* 0x000fe2000c101526 */
[----:B------:R-:W-:Y:S01]  /*3e80*/  ISETP.GT.AND P5, PT, R3, 0x1, P2 ;  /* 0x000000010300780c */ /* 0x000fe200017a4270 */
[-C--:B------:R-:W-:Y:S01]  /*3e90*/  FMUL R29, R29, R56.reuse ;  /* 0x000000381d1d7220 */ /* 0x080fe20000400000 */
[----:B------:R-:W-:Y:S01]  /*3ea0*/  F2FP.F16.F32.PACK_AB R55, RZ, R55 ;  /* 0x00000037ff37723e */ /* 0x000fe200000000ff */
[----:B------:R0:W-:Y:S01]  /*3eb0*/  @P3 STG.E.U16 desc[UR38][R4.64+0x32], R53 ;  /* 0x0000323504003986 */ /* 0x0001e2000c101526 */
[----:B------:R-:W-:Y:S01]  /*3ec0*/  ISETP.GT.AND P3, PT, R3, RZ, P2 ;  /* 0x000000ff0300720c */ /* 0x000fe20001764270 */
[----:B------:R-:W-:Y:S01]  /*3ed0*/  FMUL R30, R30, R56 ;  /* 0x000000381e1e7220 */ /* 0x000fe20000400000 */
[----:B------:R-:W-:Y:S01]  /*3ee0*/  F2FP.F16.F32.PACK_AB R24, RZ, R24 ;  /* 0x00000018ff18723e */ /* 0x000fe200000000ff */
[-C--:B------:R-:W-:Y:S01]  /*3ef0*/  FMUL R31, R31, R56.reuse ;  /* 0x000000381f1f7220 */ /* 0x080fe20000400000 */
[----:B------:R-:W-:Y:S01]  /*3f00*/  ISETP.GT.AND P0, PT, R69, 0x88, PT ;  /* 0x000000884500780c */ /* 0x000fe20003f04270 */
[----:B------:R-:W-:Y:S01]  /*3f10*/  @P4 STG.E.U16 desc[UR38][R6.64+0x30], R54 ;  /* 0x0000303606004986 */ /* 0x000fe2000c101526 */
[----:B------:R-:W-:Y:S01]  /*3f20*/  F2FP.F16.F32.PACK_AB R25, RZ, R25 ;  /* 0x00000019ff19723e */ /* 0x000fe200000000ff */
[----:B------:R-:W-:Y:S01]  /*3f30*/  FMUL R32, R32, R56 ;  /* 0x0000003820207220 */ /* 0x000fe20000400000 */
[C---:B------:R-:W-:Y:S01]  /*3f40*/  ISETP.GT.AND P4, PT, R3.reuse, 0x8, P2 ;  /* 0x000000080300780c */ /* 0x040fe20001784270 */
[----:B------:R1:W-:Y:S01]  /*3f50*/  @P1 STG.E.U16 desc[UR38][R6.64+0x32], R55 ;  /* 0x0000323706001986 */ /* 0x0003e2000c101526 */
[----:B------:R-:W-:Y:S01]  /*3f60*/  ISETP.GT.AND P1, PT, R3, RZ, P0 ;  /* 0x000000ff0300720c */ /* 0x000fe20000724270 */
[----:B0-----:R-:W-:Y:S01]  /*3f70*/  IMAD.IADD R5, R11, 0x1, R9 ;  /* 0x000000010b057824 */ /* 0x001fe200078e0209 */
[----:B------:R-:W-:Y:S01]  /*3f80*/  F2FP.F16.F32.PACK_AB R26, RZ, R26 ;  /* 0x0000001aff1a723e */ /* 0x000fe200000000ff */
[--C-:B------:R-:W-:Y:S01]  /*3f90*/  @P3 IMAD.MOV.U32 R4, RZ, RZ, R10.reuse ;  /* 0x000000ffff043224 */ /* 0x100fe200078e000a */
[----:B------:R-:W-:Y:S01]  /*3fa0*/  F2FP.F16.F32.PACK_AB R27, RZ, R27 ;  /* 0x0000001bff1b723e */ /* 0x000fe200000000ff */
[----:B------:R-:W-:Y:S01]  /*3fb0*/  FMUL R33, R33, R56 ;  /* 0x0000003821217220 */ /* 0x000fe20000400000 */
[----:B------:R-:W-:Y:S01]  /*3fc0*/  F2FP.F16.F32.PACK_AB R28, RZ, R28 ;  /* 0x0000001cff1c723e */ /* 0x000fe200000000ff */
[-C--:B------:R-:W-:Y:S01]  /*3fd0*/  FMUL R34, R34, R56.reuse ;  /* 0x0000003822227220 */ /* 0x080fe20000400000 */
[----:B------:R0:W-:Y:S01]  /*3fe0*/  @P3 STG.E.U16 desc[UR38][R4.64], R24 ;  /* 0x0000001804003986 */ /* 0x0001e2000c101526 */
[----:B------:R-:W-:Y:S01]  /*3ff0*/  ISETP.GT.AND P3, PT, R3, 0x1, P0 ;  /* 0x000000010300780c */ /* 0x000fe20000764270 */
[----:B------:R-:W-:Y:S01]  /*4000*/  FMUL R35, R35, R56 ;  /* 0x0000003823237220 */ /* 0x000fe20000400000 */
[----:B-1----:R-:W-:Y:S01]  /*4010*/  IMAD.IADD R7, R9, 0x1, R11 ;  /* 0x0000000109077824 */ /* 0x002fe200078e020b */
[----:B------:R-:W-:Y:S01]  /*4020*/  F2FP.F16.F32.PACK_AB R29, RZ, R29 ;  /* 0x0000001dff1d723e */ /* 0x000fe200000000ff */
[--C-:B------:R-:W-:Y:S01]  /*4030*/  @P4 IMAD.MOV.U32 R6, RZ, RZ, R10.reuse ;  /* 0x000000ffff064224 */ /* 0x100fe200078e000a */
[----:B------:R-:W-:Y:S01]  /*4040*/  F2FP.F16.F32.PACK_AB R30, RZ, R30 ;  /* 0x0000001eff1e723e */ /* 0x000fe200000000ff */
[-C--:B------:R-:W-:Y:S01]  /*4050*/  FMUL R36, R36, R56.reuse ;  /* 0x0000003824247220 */ /* 0x080fe20000400000 */
[----:B------:R-:W-:Y:S01]  /*4060*/  F2FP.F16.F32.PACK_AB R31, RZ, R31 ;  /* 0x0000001fff1f723e */ /* 0x000fe200000000ff */
[----:B------:R-:W-:Y:S01]  /*4070*/  FMUL R37, R37, R56 ;  /* 0x0000003825257220 */ /* 0x000fe20000400000 */
[----:B------:R-:W-:Y:S01]  /*4080*/  F2FP.F16.F32.PACK_AB R32, RZ, R32 ;  /* 0x00000020ff20723e */ /* 0x000fe200000000ff */
[-C--:B------:R-:W-:Y:S01]  /*4090*/  FMUL R38, R38, R56.reuse ;  /* 0x0000003826267220 */ /* 0x080fe20000400000 */
[----:B0-----:R-:W-:Y:S01]  /*40a0*/  @P5 IMAD.MOV.U32 R4, RZ, RZ, R10 ;  /* 0x000000ffff045224 */ /* 0x001fe200078e000a */
[----:B------:R-:W-:Y:S01]  /*40b0*/  F2FP.F16.F32.PACK_AB R33, RZ, R33 ;  /* 0x00000021ff21723e */ /* 0x000fe200000000ff */
[----:B------:R-:W-:Y:S01]  /*40c0*/  FMUL R39, R39, R56 ;  /* 0x0000003827277220 */ /* 0x000fe20000400000 */
[----:B------:R-:W-:-:S02]  /*40d0*/  F2FP.F16.F32.PACK_AB R34, RZ, R34 ;  /* 0x00000022ff22723e */ /* 0x000fc400000000ff */
[----:B------:R0:W-:Y:S01]  /*40e0*/  @P5 STG.E.U16 desc[UR38][R4.64+0x2], R25 ;  /* 0x0000021904005986 */ /* 0x0001e2000c101526 */
[----:B------:R-:W-:Y:S02]  /*40f0*/  F2FP.F16.F32.PACK_AB R35, RZ, R35 ;  /* 0x00000023ff23723e */ /* 0x000fe400000000ff */
[----:B------:R-:W-:Y:S02]  /*4100*/  F2FP.F16.F32.PACK_AB R36, RZ, R36 ;  /* 0x00000024ff24723e */ /* 0x000fe400000000ff */
[----:B------:R-:W-:Y:S02]  /*4110*/  F2FP.F16.F32.PACK_AB R37, RZ, R37 ;  /* 0x00000025ff25723e */ /* 0x000fe400000000ff */
[----:B------:R-:W-:Y:S02]  /*4120*/  F2FP.F16.F32.PACK_AB R38, RZ, R38 ;  /* 0x00000026ff26723e */ /* 0x000fe400000000ff */
[----:B------:R-:W-:Y:S02]  /*4130*/  F2FP.F16.F32.PACK_AB R39, RZ, R39 ;  /* 0x00000027ff27723e */ /* 0x000fe400000000ff */
[----:B0-----:R-:W-:-:S05]  /*4140*/  IADD3 R4, P5, R19, R10, RZ ;  /* 0x0000000a13047210 */ /* 0x001fca0007fbe0ff */
[----:B------:R-:W-:Y:S01]  /*4150*/  IMAD.X R5, R15, 0x1, R5, P5 ;  /* 0x000000010f057824 */ /* 0x000fe200028e0605 */
[----:B------:R-:W-:-:S04]  /*4160*/  ISETP.GT.AND P5, PT, R3, 0x9, P0 ;  /* 0x000000090300780c */ /* 0x000fc800007a4270 */
[----:B------:R-:W-:Y:S01]  /*4170*/  @P1 STG.E.U16 desc[UR38][R4.64], R26 ;  /* 0x0000001a04001986 */ /* 0x000fe2000c101526 */
[----:B------:R-:W-:-:S03]  /*4180*/  ISETP.GT.AND P1, PT, R3, 0x9, P2 ;  /* 0x000000090300780c */ /* 0x000fc60001724270 */
[----:B------:R0:W-:Y:S01]  /*4190*/  @P3 STG.E.U16 desc[UR38][R4.64+0x2], R27 ;  /* 0x0000021b04003986 */ /* 0x0001e2000c101526 */
[----:B------:R-:W-:-:S03]  /*41a0*/  ISETP.GT.AND P3, PT, R3, 0x8, P0 ;  /* 0x000000080300780c */ /* 0x000fc60000764270 */
[----:B------:R-:W-:Y:S01]  /*41b0*/  @P4 STG.E.U16 desc[UR38][R6.64+0x10], R28 ;  /* 0x0000101c06004986 */ /* 0x000fe2000c101526 */
[----:B------:R-:W-:-:S05]  /*41c0*/  IADD3 R8, P4, R19, R10, RZ ;  /* 0x0000000a13087210 */ /* 0x000fca0007f9e0ff */
[----:B------:R-:W-:Y:S01]  /*41d0*/  IMAD.X R9, R7, 0x1, R15, P4 ;  /* 0x0000000107097824 */ /* 0x000fe200020e060f */
[----:B------:R-:W-:Y:S01]  /*41e0*/  ISETP.GT.AND P4, PT, R3, 0x10, P2 ;  /* 0x000000100300780c */ /* 0x000fe20001784270 */
[----:B0-----:R-:W-:Y:S02]  /*41f0*/  @P1 IMAD.MOV.U32 R4, RZ, RZ, R10 ;  /* 0x000000ffff041224 */ /* 0x001fe400078e000a */
[----:B------:R-:W-:-:S05]  /*4200*/  @P1 IMAD.MOV.U32 R5, RZ, RZ, R7 ;  /* 0x000000ffff051224 */ /* 0x000fca00078e0007 */
[----:B------:R0:W-:Y:S01]  /*4210*/  @P1 STG.E.U16 desc[UR38][R4.64+0x12], R29 ;  /* 0x0000121d04001986 */ /* 0x0001e2000c101526 */
[----:B------:R-:W-:-:S03]  /*4220*/  ISETP.GT.AND P1, PT, R3, 0x18, P2 ;  /* 0x000000180300780c */ /* 0x000fc60001724270 */
[----:B------:R-:W-:Y:S01]  /*4230*/  @P3 STG.E.U16 desc[UR38][R8.64+0x10], R30 ;  /* 0x0000101e08003986 */ /* 0x000fe2000c101526 */
[C---:B------:R-:W-:Y:S02]  /*4240*/  ISETP.GT.AND P3, PT, R3.reuse, 0x11, P2 ;  /* 0x000000110300780c */ /* 0x040fe40001764270 */
[----:B------:R-:W-:Y:S01]  /*4250*/  ISETP.GT.AND P2, PT, R3, 0x19, P2 ;  /* 0x000000190300780c */ /* 0x000fe20001744270 */
[----:B0-----:R-:W-:Y:S02]  /*4260*/  @P5 IMAD.MOV.U32 R4, RZ, RZ, R8 ;  /* 0x000000ffff045224 */ /* 0x001fe400078e0008 */
[----:B------:R-:W-:-:S04]  /*4270*/  @P5 IMAD.MOV.U32 R5, RZ, RZ, R9 ;  /* 0x000000ffff055224 */ /* 0x000fc800078e0009 */
[----:B------:R-:W-:Y:S01]  /*4280*/  @P1 IMAD.MOV.U32 R6, RZ, RZ, R10 ;  /* 0x000000ffff061224 */ /* 0x000fe200078e000a */
[----:B------:R0:W-:Y:S01]  /*4290*/  @P5 STG.E.U16 desc[UR38][R4.64+0x12], R31 ;  /* 0x0000121f04005986 */ /* 0x0001e2000c101526 */
[----:B------:R-:W-:-:S04]  /*42a0*/  ISETP.GT.AND P5, PT, R3, 0x10, P0 ;  /* 0x000000100300780c */ /* 0x000fc800007a4270 */
[--C-:B------:R-:W-:Y:S02]  /*42b0*/  @P2 IMAD.MOV.U32 R11, RZ, RZ, R7.reuse ;  /* 0x000000ffff0b2224 */ /* 0x100fe400078e0007 */
[----:B0-----:R-:W-:Y:S02]  /*42c0*/  @P4 IMAD.MOV.U32 R4, RZ, RZ, R10 ;  /* 0x000000ffff044224 */ /* 0x001fe400078e000a */
[----:B------:R-:W-:-:S05]  /*42d0*/  @P4 IMAD.MOV.U32 R5, RZ, RZ, R7 ;  /* 0x000000ffff054224 */ /* 0x000fca00078e0007 */
[----:B------:R0:W-:Y:S01]  /*42e0*/  @P4 STG.E.U16 desc[UR38][R4.64+0x20], R32 ;  /* 0x0000202004004986 */ /* 0x0001e2000c101526 */
[----:B------:R-:W-:Y:S01]  /*42f0*/  ISETP.GT.AND P4, PT, R3, 0x11, P0 ;  /* 0x000000110300780c */ /* 0x000fe20000784270 */
[----:B0-----:R-:W-:Y:S02]  /*4300*/  @P3 IMAD.MOV.U32 R4, RZ, RZ, R10 ;  /* 0x000000ffff043224 */ /* 0x001fe400078e000a */
[----:B------:R-:W-:-:S05]  /*4310*/  @P3 IMAD.MOV.U32 R5, RZ, RZ, R7 ;  /* 0x000000ffff053224 */ /* 0x000fca00078e0007 */
[----:B------:R0:W-:Y:S01]  /*4320*/  @P3 STG.E.U16 desc[UR38][R4.64+0x22], R33 ;  /* 0x0000222104003986 */ /* 0x0001e2000c101526 */
[C---:B------:R-:W-:Y:S02]  /*4330*/  ISETP.GT.AND P3, PT, R3.reuse, 0x18, P0 ;  /* 0x000000180300780c */ /* 0x040fe40000764270 */
[----:B------:R-:W-:Y:S01]  /*4340*/  ISETP.GT.AND P0, PT, R3, 0x19, P0 ;  /* 0x000000190300780c */ /* 0x000fe20000704270 */
[----:B0-----:R-:W-:Y:S02]  /*4350*/  @P5 IMAD.MOV.U32 R4, RZ, RZ, R8 ;  /* 0x000000ffff045224 */ /* 0x001fe400078e0008 */
[----:B------:R-:W-:-:S05]  /*4360*/  @P5 IMAD.MOV.U32 R5, RZ, RZ, R9 ;  /* 0x000000ffff055224 */ /* 0x000fca00078e0009 */
[----:B------:R0:W-:Y:S02]  /*4370*/  @P5 STG.E.U16 desc[UR38][R4.64+0x20], R34 ;  /* 0x0000202204005986 */ /* 0x0001e4000c101526 */
[----:B0-----:R-:W-:Y:S02]  /*4380*/  @P4 IMAD.MOV.U32 R4, RZ, RZ, R8 ;  /* 0x000000ffff044224 */ /* 0x001fe400078e0008 */
[----:B------:R-:W-:-:S05]  /*4390*/  @P4 IMAD.MOV.U32 R5, RZ, RZ, R9 ;  /* 0x000000ffff054224 */ /* 0x000fca00078e0009 */
[----:B------:R0:W-:Y:S04]  /*43a0*/  @P4 STG.E.U16 desc[UR38][R4.64+0x22], R35 ;  /* 0x0000222304004986 */ /* 0x0001e8000c101526 */
[----:B------:R1:W-:Y:S04]  /*43b0*/  @P1 STG.E.U16 desc[UR38][R6.64+0x30], R36 ;  /* 0x0000302406001986 */ /* 0x0003e8000c101526 */
[----:B------:R1:W-:Y:S01]  /*43c0*/  @P2 STG.E.U16 desc[UR38][R10.64+0x32], R37 ;  /* 0x000032250a002986 */ /* 0x0003e2000c101526 */
[----:B0-----:R-:W-:Y:S02]  /*43d0*/  @P3 IMAD.MOV.U32 R4, RZ, RZ, R8 ;  /* 0x000000ffff043224 */ /* 0x001fe400078e0008 */
[----:B------:R-:W-:-:S05]  /*43e0*/  @P3 IMAD.MOV.U32 R5, RZ, RZ, R9 ;  /* 0x000000ffff053224 */ /* 0x000fca00078e0009 */
[----:B------:R1:W-:Y:S04]  /*43f0*/  @P3 STG.E.U16 desc[UR38][R4.64+0x30], R38 ;  /* 0x0000302604003986 */ /* 0x0003e8000c101526 */
[----:B------:R1:W-:Y:S02]  /*4400*/  @P0 STG.E.U16 desc[UR38][R8.64+0x32], R39 ;  /* 0x0000322708000986 */ /* 0x0003e4000c101526 */
.L_x_91:
[----:B------:R-:W-:Y:S05]  /*4410*/  BSYNC B0 ;  /* 0x0000000000007941 */ /* 0x000fea0003800000 */
.L_x_29:
[----:B------:R-:W-:Y:S01]  /*4420*/  IADD3 R16, P0, R16, UR36, RZ ;  /* 0x0000002410107c10 */ /* 0x000fe2000ff1e0ff */
[----:B------:R-:W-:Y:S01]  /*4430*/  ULDC.64 UR4, c[0x0][0x650] ;  /* 0x0001940000047ab9 */ /* 0x000fe20000000a00 */
[----:B------:R-:W-:Y:S01]  /*4440*/  PRMT R3, RZ, 0x7610, R3 ;  /* 0x00007610ff037816 */ /* 0x000fe20000000003 */
[----:B------:R-:W-:Y:S01]  /*4450*/  IMAD.MOV.U32 R69, RZ, RZ, -0x1 ;  /* 0xffffffffff457424 */ /* 0x000fe200078e00ff */
[----:B------:R-:W-:Y:S01]  /*4460*/  IADD3.X R17, R17, UR42, RZ, P0, !PT ;  /* 0x0000002a11117c10 */ /* 0x000fe200087fe4ff */
[----:B------:R-:W-:Y:S01]  /*4470*/  IMAD.MOV.U32 R19, RZ, RZ, -0x1 ;  /* 0xffffffffff137424 */ /* 0x000fe200078e00ff */
[----:B------:R-:W-:-:S04]  /*4480*/  ISETP.GE.U32.AND P0, PT, R16, UR4, PT ;  /* 0x0000000410007c0c */ /* 0x000fc8000bf06070 */
[----:B------:R-:W-:-:S13]  /*4490*/  ISETP.GE.U32.AND.EX P0, PT, R17, UR5, PT, P0 ;  /* 0x0000000511007c0c */ /* 0x000fda000bf06100 */
[----:B------:R-:W-:Y:S05]  /*44a0*/  @P0 BRA `(.L_x_92) ;  /* 0x00000004004c0947 */ /* 0x000fea0003800000 */
[----:B-1----:R-:W1:Y:S01]  /*44b0*/  LDC.64 R10, c[0x0][0x628] ;  /* 0x00018a00ff0a7b82 */ /* 0x002e620000000a00 */
[----:B------:R-:W1:Y:S01]  /*44c0*/  S2R R12, SR_CTAID.X ;  /* 0x00000000000c7919 */ /* 0x000e620000002500 */
[----:B------:R-:W-:Y:S02]  /*44d0*/  IMAD.MOV.U32 R8, RZ, RZ, R16 ;  /* 0x000000ffff087224 */ /* 0x000fe400078e0010 */
[----:B0-----:R-:W-:Y:S01]  /*44e0*/  IMAD.MOV.U32 R9, RZ, RZ, R17 ;  /* 0x000000ffff097224 */ /* 0x001fe200078e0011 */
[----:B------:R-:W0:Y:S03]  /*44f0*/  S2R R20, SR_CTAID.Y ;  /* 0x0000000000147919 */ /* 0x000e260000002600 */
[----:B------:R-:W0:Y:S08]  /*4500*/  LDC R0, c[0x0][0x630] ;  /* 0x00018c00ff007b82 */ /* 0x000e300000000800 */
[----:B--2---:R-:W2:Y:S01]  /*4510*/  LDC.64 R14, c[0x0][0x620] ;  /* 0x00018800ff0e7b82 */ /* 0x004ea20000000a00 */
[----:B-1----:R-:W-:-:S04]  /*4520*/  ISETP.NE.U32.AND P0, PT, R10, RZ, PT ;  /* 0x000000ff0a00720c */ /* 0x002fc80003f05070 */
[----:B------:R-:W-:-:S13]  /*4530*/  ISETP.NE.AND.EX P0, PT, R11, RZ, PT, P0 ;  /* 0x000000ff0b00720c */ /* 0x000fda0003f05300 */
[----:B0-2---:R-:W-:Y:S05]  /*4540*/  @!P0 BRA `(.L_x_93) ;  /* 0x0000000000288947 */ /* 0x005fea0003800000 */
        /* <DEDUP_REMOVED lines=10> */
.L_x_93:
[-CC-:B------:R-:W-:Y:S01]  /*45f0*/  SHF.R.U64 R19, R8, R0.reuse, R9.reuse ;  /* 0x0000000008137219 */ /* 0x180fe20000001209 */
[----:B------:R-:W0:Y:S01]  /*4600*/  LDC.64 R26, c[0x0][0x640] ;  /* 0x00019000ff1a7b82 */ /* 0x000e220000000a00 */
[----:B------:R-:W-:Y:S01]  /*4610*/  SHF.R.U32.HI R0, RZ, R0, R9 ;  /* 0x00000000ff007219 */ /* 0x000fe20000011609 */
[----:B------:R-:W-:Y:S01]  /*4620*/  ULDC UR4, c[0x0][0x150] ;  /* 0x0000540000047ab9 */ /* 0x000fe20000000800 */
[----:B------:R-:W-:Y:S02]  /*4630*/  IADD3 R3, P0, RZ, -R19, RZ ;  /* 0x80000013ff037210 */ /* 0x000fe40007f1e0ff */
[----:B------:R-:W-:-:S03]  /*4640*/  I2FP.F32.U32 R7, R12 ;  /* 0x0000000c00077245 */ /* 0x000fc60000201000 */
[----:B------:R-:W1:Y:S01]  /*4650*/  LDC R6, c[0x0][0x618] ;  /* 0x00018600ff067b82 */ /* 0x000e620000000800 */
[----:B------:R-:W-:Y:S02]  /*4660*/  IMAD.X R5, RZ, RZ, ~R0, P0 ;  /* 0x000000ffff057224 */ /* 0x000fe400000e0e00 */
[----:B------:R-:W-:Y:S01]  /*4670*/  FMUL R7, R7, UR4 ;  /* 0x0000000407077c20 */ /* 0x000fe20008400000 */
[----:B------:R-:W-:Y:S01]  /*4680*/  ULDC UR4, c[0x0][0x154] ;  /* 0x0000550000047ab9 */ /* 0x000fe20000000800 */
[-C--:B------:R-:W-:Y:S02]  /*4690*/  IMAD R0, R5, R14.reuse, RZ ;  /* 0x0000000e05007224 */ /* 0x080fe400078e02ff */
[C---:B------:R-:W-:Y:S01]  /*46a0*/  IMAD.WIDE.U32 R4, R3.reuse, R14, R16 ;  /* 0x0000000e03047225 */ /* 0x040fe200078e0010 */
[----:B------:R-:W2:Y:S01]  /*46b0*/  LDC R11, c[0x0][0x608] ;  /* 0x00018200ff0b7b82 */ /* 0x000ea20000000800 */
[----:B------:R-:W3:Y:S02]  /*46c0*/  F2I.U32.TRUNC.NTZ R7, R7 ;  /* 0x0000000700077305 */ /* 0x000ee4000020f000 */
[----:B------:R-:W-:-:S04]  /*46d0*/  IMAD R3, R3, R15, R0 ;  /* 0x0000000f03037224 */ /* 0x000fc800078e0200 */
[----:B------:R-:W-:Y:S01]  /*46e0*/  IMAD.IADD R3, R5, 0x1, R3 ;  /* 0x0000000105037824 */ /* 0x000fe200078e0203 */
[----:B------:R-:W4:Y:S01]  /*46f0*/  LDC R8, c[0x0][0x658] ;  /* 0x00019600ff087b82 */ /* 0x000f220000000800 */
[----:B------:R-:W-:Y:S02]  /*4700*/  I2FP.F32.U32 R5, R20 ;  /* 0x0000001400057245 */ /* 0x000fe40000201000 */
[----:B0-----:R-:W-:-:S04]  /*4710*/  ISETP.NE.U32.AND P0, PT, R26, RZ, PT ;  /* 0x000000ff1a00720c */ /* 0x001fc80003f05070 */
[----:B------:R-:W-:Y:S01]  /*4720*/  ISETP.NE.AND.EX P0, PT, R27, RZ, PT, P0 ;  /* 0x000000ff1b00720c */ /* 0x000fe20003f05300 */
[----:B------:R-:W0:Y:S01]  /*4730*/  LDC R9, c[0x0][0x144] ;  /* 0x00005100ff097b82 */ /* 0x000e220000000800 */
[-C--:B-1----:R-:W-:Y:S01]  /*4740*/  SHF.R.U32.HI R0, RZ, R6.reuse, R3 ;  /* 0x00000006ff007219 */ /* 0x082fe20000011603 */
[----:B---3--:R-:W-:Y:S01]  /*4750*/  IMAD.MOV R7, RZ, RZ, -R7 ;  /* 0x000000ffff077224 */ /* 0x008fe200078e0a07 */
[----:B------:R-:W-:Y:S01]  /*4760*/  SHF.R.U64 R13, R4, R6, R3 ;  /* 0x00000006040d7219 */ /* 0x000fe20000001203 */
[----:B------:R-:W-:-:S04]  /*4770*/  FMUL R6, R5, UR4 ;  /* 0x0000000405067c20 */ /* 0x000fc80008400000 */
[----:B------:R-:W1:Y:S01]  /*4780*/  LDC R21, c[0x0][0x148] ;  /* 0x00005200ff157b82 */ /* 0x000e620000000800 */
[-CC-:B--2---:R-:W-:Y:S02]  /*4790*/  SHF.R.U64 R10, R13, R11.reuse, R0.reuse ;  /* 0x0000000b0d0a7219 */ /* 0x184fe40000001200 */
[----:B------:R-:W-:Y:S02]  /*47a0*/  SHF.R.U32.HI R3, RZ, R11, R0 ;  /* 0x0000000bff037219 */ /* 0x000fe40000011600 */
[----:B------:R2:W3:Y:S03]  /*47b0*/  F2I.U32.TRUNC.NTZ R0, R6 ;  /* 0x0000000600007305 */ /* 0x0004e6000020f000 */
[----:B------:R-:W1:Y:S01]  /*47c0*/  LDC R14, c[0x0][0x648] ;  /* 0x00019200ff0e7b82 */ /* 0x000e620000000800 */
[-CC-:B----4-:R-:W-:Y:S02]  /*47d0*/  SHF.R.U64 R15, R10, R8.reuse, R3.reuse ;  /* 0x000000080a0f7219 */ /* 0x190fe40000001203 */
[----:B------:R-:W-:-:S03]  /*47e0*/  SHF.R.U32.HI R5, RZ, R8, R3 ;  /* 0x00000008ff057219 */ /* 0x000fc60000011603 */
[----:B------:R-:W-:Y:S02]  /*47f0*/  IMAD.MOV.U32 R4, RZ, RZ, R15 ;  /* 0x000000ffff047224 */ /* 0x000fe400078e000f */
[----:B------:R-:W4:Y:S01]  /*4800*/  LDC R24, c[0x0][0x638] ;  /* 0x00018e00ff187b82 */ /* 0x000f220000000800 */
[----:B0-----:R-:W-:-:S07]  /*4810*/  IMAD R25, R9, R7, R12 ;  /* 0x0000000709197224 */ /* 0x001fce00078e020c */
[----:B------:R-:W0:Y:S08]  /*4820*/  LDC R28, c[0x0][0x610] ;  /* 0x00018400ff1c7b82 */ /* 0x000e300000000800 */
[----:B------:R-:W0:Y:S01]  /*4830*/  LDC R29, c[0x0][0x600] ;  /* 0x00018000ff1d7b82 */ /* 0x000e220000000800 */
[----:B--23--:R-:W-:Y:S05]  /*4840*/  @!P0 BRA `(.L_x_94) ;  /* 0x0000000000288947 */ /* 0x00cfea0003800000 */
[----:B------:R-:W2:Y:S02]  /*4850*/  LDC R4, c[0x0][0x64c] ;  /* 0x00019300ff047b82 */ /* 0x000ea40000000800 */
[----:B--2---:R-:W-:-:S05]  /*4860*/  IADD3 R3, P0, R15, R4, RZ ;  /* 0x000000040f037210 */ /* 0x004fca0007f1e0ff */
        /* <DEDUP_REMOVED lines=8> */
.L_x_94:
[----:B------:R-:W-:Y:S02]  /*48f0*/  ISETP.NE.AND P0, PT, R2, 0x1, PT ;  /* 0x000000010200780c */ /* 0x000fe40003f05270 */
[----:B-1----:R-:W-:Y:S01]  /*4900*/  SHF.R.U64 R3, R4, R14, R5 ;  /* 0x0000000e04037219 */ /* 0x002fe20000001205 */
[----:B------:R-:W-:Y:S01]  /*4910*/  IMAD.MOV R5, RZ, RZ, -R0 ;  /* 0x000000ffff057224 */ /* 0x000fe200078e0a00 */
[----:B------:R-:W-:Y:S02]  /*4920*/  LOP3.LUT R0, R10, R65, RZ, 0xc0, !PT ;  /* 0x000000410a007212 */ /* 0x000fe400078ec0ff */
[----:B------:R-:W-:Y:S01]  /*4930*/  LOP3.LUT R6, R13, R64, RZ, 0xc0, !PT ;  /* 0x000000400d067212 */ /* 0x000fe200078ec0ff */
[----:B------:R-:W-:Y:S02]  /*4940*/  IMAD.MOV R4, RZ, RZ, -R3 ;  /* 0x000000ffff047224 */ /* 0x000fe400078e0a03 */
[----:B------:R-:W-:Y:S02]  /*4950*/  IMAD R0, R59, R3, R0 ;  /* 0x000000033b007224 */ /* 0x000fe400078e0200 */
[----:B----4-:R-:W-:-:S02]  /*4960*/  IMAD R3, R4, R24, R15 ;  /* 0x0000001804037224 */ /* 0x010fc400078e020f */
[----:B------:R-:W-:Y:S02]  /*4970*/  @P0 IMAD R25, R21, R5, R20 ;  /* 0x0000000515190224 */ /* 0x000fe400078e0214 */
[----:B0-----:R-:W-:Y:S02]  /*4980*/  IMAD R5, R3, R29, R6 ;  /* 0x0000001d03057224 */ /* 0x001fe400078e0206 */
[----:B------:R-:W-:Y:S02]  /*4990*/  IMAD R0, R0, R28, R25 ;  /* 0x0000001c00007224 */ /* 0x000fe400078e0219 */
[----:B------:R-:W-:-:S03]  /*49a0*/  IMAD.MOV.U32 R4, RZ, RZ, 0x1 ;  /* 0x00000001ff047424 */ /* 0x000fc600078e00ff */
[----:B------:R-:W-:Y:S02]  /*49b0*/  SEL R69, R5, R0, !P0 ;  /* 0x0000000005457207 */ /* 0x000fe40004000000 */
[----:B------:R-:W-:Y:S02]  /*49c0*/  PRMT R3, R4, 0x7610, R3 ;  /* 0x0000761004037816 */ /* 0x000fe40000000003 */
[----:B------:R-:W-:-:S07]  /*49d0*/  SEL R0, R0, R5, !P0 ;  /* 0x0000000500007207 */ /* 0x000fce0004000000 */
.L_x_92:
[----:B------:R-:W-:Y:S01]  /*49e0*/  UIADD3 UR41, UR43, UR41, URZ ;  /* 0x000000292b297290 */ /* 0x000fe2000fffe03f */
[----:B------:R-:W-:Y:S01]  /*49f0*/  LOP3.LUT P0, RZ, R3, 0xff, RZ, 0xc0, !PT ;  /* 0x000000ff03ff7812 */ /* 0x000fe2000780c0ff */
[----:B------:R-:W-:Y:S02]  /*4a00*/  IMAD.MOV.U32 R71, RZ, RZ, R0 ;  /* 0x000000ffff477224 */ /* 0x000fe400078e0000 */
[----:B------:R-:W-:Y:S02]  /*4a10*/  USHF.R.U32.HI UR4, URZ, 0x5, UR41 ;  /* 0x000000053f047899 */ /* 0x000fe40008011629 */
[----:B------:R-:W-:Y:S02]  /*4a20*/  UISETP.GT.U32.AND UP1, UPT, UR41, 0x1f, UPT ;  /* 0x0000001f2900788c */ /* 0x000fe4000bf24070 */
[----:B------:R-:W-:Y:S02]  /*4a30*/  ULOP3.LUT UR4, UR4, 0x1, URZ, 0xc0, !UPT ;  /* 0x0000000104047892 */ /* 0x000fe4000f8ec03f */
[----:B------:R-:W-:-:S02]  /*4a40*/  UISETP.LT.U32.AND UP1, UPT, UR43, 0x20, UP1 ;  /* 0x000000202b00788c */ /* 0x000fc40008f21070 */
[----:B------:R-:W-:Y:S02]  /*4a50*/  UISETP.NE.U32.AND UP0, UPT, UR4, 0x1, UPT ;  /* 0x000000010400788c */ /* 0x000fe4000bf05070 */
[----:B------:R-:W-:Y:S02]  /*4a60*/  USEL UR5, URZ, 0x1, !UP1 ;  /* 0x000000013f057887 */ /* 0x000fe4000c800000 */
[----:B------:R-:W-:Y:S02]  /*4a70*/  UISETP.GT.U32.AND UP0, UPT, UR43, 0x1f, !UP0 ;  /* 0x0000001f2b00788c */ /* 0x000fe4000c704070 */
[----:B------:R-:W-:Y:S02]  /*4a80*/  ULOP3.LUT UR41, UR41, 0x1f, URZ, 0xc0, !UPT ;  /* 0x0000001f29297892 */ /* 0x000fe4000f8ec03f */
[----:B------:R-:W-:-:S04]  /*4a90*/  USEL UR4, URZ, 0x1, !UP0 ;  /* 0x000000013f047887 */ /* 0x000fc8000c000000 */
[----:B------:R-:W-:Y:S01]  /*4aa0*/  ULOP3.LUT UR40, UR4, UR40, UR5, 0x96, !UPT ;  /* 0x0000002804287292 */ /* 0x000fe2000f8e9605 */
[----:B------:R-:W-:Y:S11]  /*4ab0*/  @P0 BRA `(.L_x_95) ;  /* 0xffffffc800c00947 */ /* 0x000ff6000383ffff */
[----:B------:R-:W-:Y:S05]  /*4ac0*/  EXIT ;  /* 0x000000000000794d */ /* 0x000fea0003800000 */
.L_x_4:
        /* <DEDUP_REMOVED lines=26> */
.L_x_97:
[--C-:B------:R-:W-:Y:S01]  /*4c70*/  SHF.R.U64 R14, R12, R20, R13.reuse ;  /* 0x000000140c0e7219 */ /* 0x100fe2000000120d */
[----:B------:R-:W0:Y:S01]  /*4c80*/  LDC R24, c[0x0][0x618] ;  /* 0x00018600ff187b82 */ /* 0x000e220000000800 */
[----:B------:R-:W-:Y:S01]  /*4c90*/  I2FP.F32.U32 R8, R6 ;  /* 0x0000000600087245 */ /* 0x000fe20000201000 */
[----:B------:R-:W-:Y:S01]  /*4ca0*/  ULDC UR4, c[0x0][0x150] ;  /* 0x0000540000047ab9 */ /* 0x000fe20000000800 */
[----:B------:R-:W-:Y:S02]  /*4cb0*/  SHF.R.U32.HI R7, RZ, R20, R13 ;  /* 0x00000014ff077219 */ /* 0x000fe4000001160d */
[----:B------:R-:W-:Y:S01]  /*4cc0*/  IADD3 R11, P0, RZ, -R14, RZ ;  /* 0x8000000eff0b7210 */ /* 0x000fe20007f1e0ff */
[----:B------:R-:W-:Y:S01]  /*4cd0*/  FMUL R13, R8, UR4 ;  /* 0x00000004080d7c20 */ /* 0x000fe20008400000 */
[----:B------:R-:W-:Y:S01]  /*4ce0*/  ULDC UR4, c[0x0][0x154] ;  /* 0x0000550000047ab9 */ /* 0x000fe20000000800 */
[----:B------:R-:W1:Y:S02]  /*4cf0*/  LDC.64 R26, c[0x0][0x640] ;  /* 0x00019000ff1a7b82 */ /* 0x000e640000000a00 */
[----:B------:R-:W-:-:S02]  /*4d00*/  IMAD.X R7, RZ, RZ, ~R7, P0 ;  /* 0x000000ffff077224 */ /* 0x000fc400000e0e07 */
[----:B------:R-:W2:Y:S01]  /*4d10*/  F2I.U32.TRUNC.NTZ R13, R13 ;  /* 0x0000000d000d7305 */ /* 0x000ea2000020f000 */
[----:B------:R-:W-:-:S03]  /*4d20*/  IMAD.WIDE.U32 R8, R11, R22, R16 ;  /* 0x000000160b087225 */ /* 0x000fc600078e0010 */
[----:B------:R-:W3:Y:S01]  /*4d30*/  LDC R15, c[0x0][0x144] ;  /* 0x00005100ff0f7b82 */ /* 0x000ee20000000800 */
[----:B------:R-:W-:-:S04]  /*4d40*/  IMAD R10, R7, R22, RZ ;  /* 0x00000016070a7224 */ /* 0x000fc800078e02ff */
[----:B------:R-:W-:Y:S02]  /*4d50*/  IMAD R7, R11, R23, R10 ;  /* 0x000000170b077224 */ /* 0x000fe400078e020a */
[----:B------:R-:W-:Y:S01]  /*4d60*/  IMAD.MOV.U32 R10, RZ, RZ, -0x1 ;  /* 0xffffffffff0a7424 */ /* 0x000fe200078e00ff */
[----:B------:R-:W4:Y:S01]  /*4d70*/  LDC R20, c[0x0][0x608] ;  /* 0x00018200ff147b82 */ /* 0x000f220000000800 */
[----:B------:R-:W-:Y:S01]  /*4d80*/  IMAD.IADD R7, R9, 0x1, R7 ;  /* 0x0000000109077824 */ /* 0x000fe200078e0207 */
[----:B------:R-:W-:-:S04]  /*4d90*/  I2FP.F32.U32 R9, R3 ;  /* 0x0000000300097245 */ /* 0x000fc80000201000 */
[-C--:B0-----:R-:W-:Y:S01]  /*4da0*/  SHF.R.U64 R12, R8, R24.reuse, R7 ;  /* 0x00000018080c7219 */ /* 0x081fe20000001207 */
[----:B--2---:R-:W-:Y:S01]  /*4db0*/  IMAD.MOV R8, RZ, RZ, -R13 ;  /* 0x000000ffff087224 */ /* 0x004fe200078e0a0d */
[----:B------:R-:W0:Y:S01]  /*4dc0*/  LDC R11, c[0x0][0x658] ;  /* 0x00019600ff0b7b82 */ /* 0x000e220000000800 */
[----:B-1----:R-:W-:Y:S01]  /*4dd0*/  ISETP.NE.U32.AND P0, PT, R26, RZ, PT ;  /* 0x000000ff1a00720c */ /* 0x002fe20003f05070 */
[----:B------:R-:W-:Y:S01]  /*4de0*/  FMUL R9, R9, UR4 ;  /* 0x0000000409097c20 */ /* 0x000fe20008400000 */
[----:B------:R-:W-:Y:S02]  /*4df0*/  SHF.R.U32.HI R7, RZ, R24, R7 ;  /* 0x00000018ff077219 */ /* 0x000fe40000011607 */
[----:B------:R-:W-:-:S03]  /*4e00*/  ISETP.NE.AND.EX P0, PT, R27, RZ, PT, P0 ;  /* 0x000000ff1b00720c */ /* 0x000fc60003f05300 */
[----:B------:R-:W1:Y:S01]  /*4e10*/  LDC R22, c[0x0][0x148] ;  /* 0x00005200ff167b82 */ /* 0x000e620000000800 */
[----:B---3--:R-:W-:Y:S02]  /*4e20*/  IMAD R23, R15, R8, R6 ;  /* 0x000000080f177224 */ /* 0x008fe400078e0206 */
[----:B------:R-:W-:-:S05]  /*4e30*/  IMAD.MOV.U32 R8, RZ, RZ, 0x1 ;  /* 0x00000001ff087424 */ /* 0x000fca00078e00ff */
[----:B------:R-:W2:Y:S01]  /*4e40*/  LDC R21, c[0x0][0x600] ;  /* 0x00018000ff157b82 */ /* 0x000ea20000000800 */
[-CC-:B----4-:R-:W-:Y:S02]  /*4e50*/  SHF.R.U64 R15, R12, R20.reuse, R7.reuse ;  /* 0x000000140c0f7219 */ /* 0x190fe40000001207 */
[----:B------:R-:W-:Y:S02]  /*4e60*/  SHF.R.U32.HI R6, RZ, R20, R7 ;  /* 0x00000014ff067219 */ /* 0x000fe40000011607 */
[----:B------:R3:W4:Y:S03]  /*4e70*/  F2I.U32.TRUNC.NTZ R20, R9 ;  /* 0x0000000900147305 */ /* 0x000726000020f000 */
[----:B------:R-:W1:Y:S01]  /*4e80*/  LDC R25, c[0x0][0x648] ;  /* 0x00019200ff197b82 */ /* 0x000e620000000800 */
[-C--:B0-----:R-:W-:Y:S02]  /*4e90*/  SHF.R.U64 R19, R15, R11.reuse, R6 ;  /* 0x0000000b0f137219 */ /* 0x081fe40000001206 */
[----:B------:R-:W-:-:S02]  /*4ea0*/  SHF.L.U32 R10, R10, R11, RZ ;  /* 0x0000000b0a0a7219 */ /* 0x000fc400000006ff */
[-C--:B------:R-:W-:Y:S01]  /*4eb0*/  SHF.R.U32.HI R7, RZ, R11.reuse, R6 ;  /* 0x0000000bff077219 */ /* 0x080fe20000011606 */
[----:B------:R-:W-:Y:S01]  /*4ec0*/  IMAD.MOV.U32 R6, RZ, RZ, R19 ;  /* 0x000000ffff067224 */ /* 0x000fe200078e0013 */
[----:B------:R-:W-:Y:S01]  /*4ed0*/  SHF.L.U32 R24, R8, R11, RZ ;  /* 0x0000000b08187219 */ /* 0x000fe200000006ff */
[----:B------:R-:W0:Y:S01]  /*4ee0*/  LDC R28, c[0x0][0x638] ;  /* 0x00018e00ff1c7b82 */ /* 0x000e220000000800 */
[----:B------:R-:W-:-:S07]  /*4ef0*/  LOP3.LUT R30, RZ, R10, RZ, 0x33, !PT ;  /* 0x0000000aff1e7212 */ /* 0x000fce00078e33ff */
[----:B------:R-:W0:Y:S01]  /*4f00*/  LDC R29, c[0x0][0x610] ;  /* 0x00018400ff1d7b82 */ /* 0x000e220000000800 */
[----:B---34-:R-:W-:Y:S05]  /*4f10*/  @!P0 BRA `(.L_x_98) ;  /* 0x0000000000288947 */ /* 0x018fea0003800000 */
[----:B------:R-:W3:Y:S02]  /*4f20*/  LDC R6, c[0x0][0x64c] ;  /* 0x00019300ff067b82 */ /* 0x000ee40000000800 */
[----:B---3--:R-:W-:-:S05]  /*4f30*/  IADD3 R11, P0, R19, R6, RZ ;  /* 0x00000006130b7210 */ /* 0x008fca0007f1e0ff */
        /* <DEDUP_REMOVED lines=8> */
.L_x_98:
[----:B------:R-:W-:Y:S01]  /*4fc0*/  ISETP.NE.AND P0, PT, R2, 0x1, PT ;  /* 0x000000010200780c */ /* 0x000fe20003f05270 */
[----:B--2---:R-:W-:Y:S01]  /*4fd0*/  VIADD R9, R21, 0xffffffff ;  /* 0xffffffff15097836 */ /* 0x004fe20000000000 */
[----:B-1----:R-:W-:Y:S01]  /*4fe0*/  SHF.R.U64 R7, R6, R25, R7 ;  /* 0x0000001906077219 */ /* 0x002fe20000001207 */
[----:B------:R-:W-:Y:S01]  /*4ff0*/  IMAD.MOV R20, RZ, RZ, -R20 ;  /* 0x000000ffff147224 */ /* 0x000fe200078e0a14 */
[----:B------:R-:W-:Y:S02]  /*5000*/  LOP3.LUT R6, R15, R30, RZ, 0xc0, !PT ;  /* 0x0000001e0f067212 */ /* 0x000fe400078ec0ff */
[----:B------:R-:W-:Y:S01]  /*5010*/  LOP3.LUT R12, R12, R9, RZ, 0xc0, !PT ;  /* 0x000000090c0c7212 */ /* 0x000fe200078ec0ff */
[----:B------:R-:W-:Y:S02]  /*5020*/  IMAD.MOV R8, RZ, RZ, -R7 ;  /* 0x000000ffff087224 */ /* 0x000fe400078e0a07 */
[----:B------:R-:W-:Y:S02]  /*5030*/  IMAD R6, R24, R7, R6 ;  /* 0x0000000718067224 */ /* 0x000fe400078e0206 */
[----:B------:R-:W-:-:S02]  /*5040*/  IMAD.MOV.U32 R9, RZ, RZ, 0x1 ;  /* 0x00000001ff097424 */ /* 0x000fc400078e00ff */
[----:B------:R-:W-:Y:S02]  /*5050*/  @P0 IMAD R23, R22, R20, R3 ;  /* 0x0000001416170224 */ /* 0x000fe400078e0203 */
[----:B0-----:R-:W-:Y:S02]  /*5060*/  IMAD R3, R8, R28, R19 ;  /* 0x0000001c08037224 */ /* 0x001fe400078e0213 */
[----:B------:R-:W-:Y:S02]  /*5070*/  IMAD R13, R6, R29, R23 ;  /* 0x0000001d060d7224 */ /* 0x000fe400078e0217 */
[----:B------:R-:W-:Y:S02]  /*5080*/  IMAD R6, R3, R21, R12 ;  /* 0x0000001503067224 */ /* 0x000fe400078e020c */
[----:B------:R-:W-:-:S03]  /*5090*/  IMAD.MOV.U32 R8, RZ, RZ, R14 ;  /* 0x000000ffff087224 */ /* 0x000fc600078e000e */
[----:B------:R-:W-:Y:S02]  /*50a0*/  SEL R20, R6, R13, !P0 ;  /* 0x0000000d06147207 */ /* 0x000fe40004000000 */
[----:B------:R-:W-:-:S07]  /*50b0*/  SEL R13, R13, R6, !P0 ;  /* 0x000000060d0d7207 */ /* 0x000fce0004000000 */
.L_x_96:
[----:B------:R-:W-:-:S08]  /*50c0*/  NOP ;  /* 0x0000000000007918 */ /* 0x000fd00000000000 */
[----:B------:R-:W0:-:S00]  /*50d0*/  USETMAXREG.DEALLOC.CTAPOOL 0x28 ;  /* 0x00000028000079c8 */ /* 0x000e0000080e0500 */
[----:B0-----:R-:W-:-:S13]  /*50e0*/  ISETP.NE.AND P0, PT, R0, RZ, PT ;  /* 0x000000ff0000720c */ /* 0x001fda0003f05270 */
[----:B------:R-:W-:Y:S05]  /*50f0*/  @P0 EXIT ;  /* 0x000000000000094d */ /* 0x000fea0003800000 */
[----:B------:R-:W-:Y:S01]  /*5100*/  LOP3.LUT P0, RZ, R9, 0xff, RZ, 0xc0, !PT ;  /* 0x000000ff09ff7812 */ /* 0x000fe2000780c0ff */
[----:B------:R-:W-:Y:S02]  /*5110*/  IMAD.MOV.U32 R0, RZ, RZ, 0x1 ;  /* 0x00000001ff007424 */ /* 0x000fe400078e00ff */
[----:B------:R-:W-:-:S10]  /*5120*/  IMAD.MOV.U32 R3, RZ, RZ, RZ ;  /* 0x000000ffff037224 */ /* 0x000fd400078e00ff */
[----:B------:R-:W-:Y:S05]  /*5130*/  @!P0 BRA `(.L_x_99) ;  /* 0x0000000c001c8947 */ /* 0x000fea0003800000 */
[----:B------:R-:W0:Y:S01]  /*5140*/  LDC R0, c[0x0][0x28c] ;  /* 0x0000a300ff007b82 */ /* 0x000e220000000800 */
[----:B------:R-:W-:Y:S01]  /*5150*/  LOP3.LUT P0, RZ, R4, 0x1f, RZ, 0xc0, !PT ;  /* 0x0000001f04ff7812 */ /* 0x000fe2000780c0ff */
[----:B------:R-:W-:Y:S01]  /*5160*/  ULDC UR5, c[0x0][0x658] ;  /* 0x0001960000057ab9 */ /* 0x000fe20000000800 */
[----:B------:R-:W-:Y:S01]  /*5170*/  UMOV UR6, 0xffffffff ;  /* 0xffffffff00067882 */ /* 0x000fe20000000000 */
[----:B------:R-:W-:Y:S01]  /*5180*/  BSSY B0, `(.L_x_99) ;  /* 0x00000c2000007945 */ /* 0x000fe20003800000 */
[----:B------:R-:W-:Y:S01]  /*5190*/  USHF.L.U32 UR6, UR6, UR5, URZ ;  /* 0x0000000506067299 */ /* 0x000fe2000800063f */
[C---:B------:R-:W-:Y:S01]  /*51a0*/  ISETP.NE.AND P2, PT, R5.reuse, RZ, PT ;  /* 0x000000ff0500720c */ /* 0x040fe20003f45270 */
[----:B------:R-:W-:Y:S01]  /*51b0*/  IMAD.MOV.U32 R11, RZ, RZ, 0x1 ;  /* 0x00000001ff0b7424 */ /* 0x000fe200078e00ff */
[----:B------:R-:W-:Y:S01]  /*51c0*/  ISETP.NE.OR P0, PT, R5, RZ, !P0 ;  /* 0x000000ff0500720c */ /* 0x000fe20004705670 */
[----:B------:R-:W-:Y:S01]  /*51d0*/  ULDC UR4, c[0x0][0x600] ;  /* 0x0001800000047ab9 */ /* 0x000fe20000000800 */
[----:B------:R-:W-:Y:S01]  /*51e0*/  LOP3.LUT R19, R18, 0x2, RZ, 0xfc, !PT ;  /* 0x0000000212137812 */ /* 0x000fe200078efcff */
[----:B------:R-:W-:Y:S01]  /*51f0*/  UMOV UR7, 0x1 ;  /* 0x0000000100077882 */ /* 0x000fe20000000000 */
[----:B------:R-:W-:-:S02]  /*5200*/  UIADD3 UR15, UR4, -0x1, URZ ;  /* 0xffffffff040f7890 */ /* 0x000fc4000fffe03f */
[----:B------:R-:W-:Y:S02]  /*5210*/  USHF.L.U32 UR17, UR7, UR5, URZ ;  /* 0x0000000507117299 */ /* 0x000fe4000800063f */
[----:B------:R-:W-:Y:S01]  /*5220*/  ULOP3.LUT UR16, URZ, UR6, URZ, 0x33, !UPT ;  /* 0x000000063f107292 */ /* 0x000fe2000f8e333f */
[----:B------:R-:W-:Y:S01]  /*5230*/  ULDC.64 UR20, c[0x0][0x198] ;  /* 0x0000660000147ab9 */ /* 0x000fe20000000a00 */
[----:B0-----:R-:W-:-:S05]  /*5240*/  VIADD R0, R0, 0xf ;  /* 0x0000000f00007836 */ /* 0x001fca0000000000 */
[----:B------:R-:W-:-:S04]  /*5250*/  SHF.R.S32.HI R3, RZ, 0x1f, R0 ;  /* 0x0000001fff037819 */ /* 0x000fc80000011400 */
[----:B------:R-:W-:Y:S01]  /*5260*/  LEA.HI R3, R3, R0, RZ, 0x4 ;  /* 0x0000000003037211 */ /* 0x000fe200078f20ff */
[----:B------:R-:W-:-:S03]  /*5270*/  IMAD.MOV.U32 R0, RZ, RZ, 0x1 ;  /* 0x00000001ff007424 */ /* 0x000fc600078e00ff */
[----:B------:R-:W-:Y:S01]  /*5280*/  SHF.R.S32.HI R12, RZ, 0x4, R3 ;  /* 0x00000004ff0c7819 */ /* 0x000fe20000011403 */
[----:B------:R-:W-:-:S04]  /*5290*/  IMAD.MOV.U32 R3, RZ, RZ, RZ ;  /* 0x000000ffff037224 */ /* 0x000fc800078e00ff */
[----:B------:R-:W-:-:S07]  /*52a0*/  VIADD R10, R12, 0x1 ;  /* 0x000000010c0a7836 */ /* 0x000fce0000000000 */
.L_x_111:
[----:B------:R-:W-:-:S03]  /*52b0*/  UMOV UR4, 0xffffffff ;  /* 0xffffffff00047882 */ /* 0x000fc60000000000 */
[----:B------:R-:W-:Y:S05]  /*52c0*/  BRA.DIV UR4, `(.L_x_100) ;  /* 0x0000001e04947947 */ /* 0x000fea000b800000 */
[----:B------:R-:W-:-:S13]  /*52d0*/  ELECT P6, URZ, PT ;  /* 0x00000000003f782f */ /* 0x000fda00038c0000 */
.L_x_150:
[----:B------:R-:W0:Y:S01]  /*52e0*/  LDC R4, c[0x0][0x28c] ;  /* 0x0000a300ff047b82 */ /* 0x000e220000000800 */
[----:B------:R-:W-:Y:S01]  /*52f0*/  BSSY B1, `(.L_x_101) ;  /* 0x0000037000017945 */ /* 0x000fe20003800000 */
[----:B0-----:R-:W-:-:S13]  /*5300*/  ISETP.LT.OR P6, PT, R4, 0x1, !P6 ;  /* 0x000000010400780c */ /* 0x001fda00077c1670 */
[----:B------:R-:W-:Y:S05]  /*5310*/  @P6 BRA `(.L_x_102) ;  /* 0x0000000000d06947 */ /* 0x000fea0003800000 */
[----:B------:R-:W-:Y:S02]  /*5320*/  IMAD.SHL.U32 R20, R20, 0x20, RZ ;  /* 0x0000002014147824 */ /* 0x000fe400078e00ff */
[----:B------:R-:W-:Y:S02]  /*5330*/  IMAD R13, R13, 0xc0, RZ ;  /* 0x000000c00d0d7824 */ /* 0x000fe400078e02ff */
[----:B------:R-:W-:Y:S02]  /*5340*/  IMAD.MOV.U32 R21, RZ, RZ, RZ ;  /* 0x000000ffff157224 */ /* 0x000fe400078e00ff */
[----:B------:R-:W-:Y:S02]  /*5350*/  IMAD.MOV.U32 R4, RZ, RZ, R10 ;  /* 0x000000ffff047224 */ /* 0x000fe400078e000a */
[----:B------:R-:W-:Y:S02]  /*5360*/  IMAD.MOV.U32 R5, RZ, RZ, R0 ;  /* 0x000000ffff057224 */ /* 0x000fe400078e0000 */
[----:B------:R-:W-:-:S07]  /*5370*/  IMAD.MOV.U32 R6, RZ, RZ, R3 ;  /* 0x000000ffff067224 */ /* 0x000fce00078e0003 */
.L_x_106:
[----:B------:R-:W0:Y:S01]  /*5380*/  S2R R14, SR_CgaCtaId ;  /* 0x00000000000e7919 */ /* 0x000e220000008800 */
[----:B------:R-:W-:Y:S01]  /*5390*/  MOV R7, 0x400 ;  /* 0x0000040000077802 */ /* 0x000fe20000000f00 */
[----:B------:R-:W1:Y:S03]  /*53a0*/  @!P2 LDC R9, c[0x0][0x500] ;  /* 0x00014000ff09ab82 */ /* 0x000e660000000800 */
[----:B0-----:R-:W-:Y:S02]  /*53b0*/  LEA R15, R14, R7, 0x18 ;  /* 0x000000070e0f7211 */ /* 0x001fe400078ec0ff */
[----:B------:R-:W-:-:S03]  /*53c0*/  SHF.L.U32 R7, R5, 0x1f, RZ ;  /* 0x0000001f05077819 */ /* 0x000fc600000006ff */
[----:B------:R-:W-:-:S04]  /*53d0*/  IMAD R14, R6, 0x8, R15 ;  /* 0x00000008060e7824 */ /* 0x000fc800078e020f */
[----:B------:R-:W0:Y:S02]  /*53e0*/  SYNCS.PHASECHK.TRANS64.TRYWAIT P1, [R14+URZ+0x100], R7 ;  /* 0x000100070e0075a7 */ /* 0x000e24000802017f */
[----:B01----:R-:W-:Y:S05]  /*53f0*/  @!P1 BRA `(.L_x_103) ;  /* 0x0000001c00689947 */ /* 0x003fea0003800000 */
.L_x_151:
[----:B0-----:R-:W-:Y:S01]  /*5400*/  PRMT R7, R19, 0x9910, RZ ;  /* 0x0000991013077816 */ /* 0x001fe200000000ff */
[----:B------:R0:W-:Y:S03]  /*5410*/  @!P2 SYNCS.ARRIVE.TRANS64 RZ, [R14+URZ], R9 ;  /* 0x000000090effa9a7 */ /* 0x0001e6000800003f */
[----:B------:R-:W-:-:S13]  /*5420*/  ISETP.NE.AND P1, PT, R7, 0x2, PT ;  /* 0x000000020700780c */ /* 0x000fda0003f25270 */
[----:B0-----:R-:W-:Y:S05]  /*5430*/  @P1 BRA `(.L_x_104) ;  /* 0x0000000000041947 */ /* 0x001fea0003800000 */
[----:B------:R-:W-:Y:S01]  /*5440*/  BPT.TRAP 0x1 ;  /* 0x000000040000795c */ /* 0x000fe20000300000 */
.L_x_104:
[----:B------:R-:W-:Y:S05]  /*5450*/  @P0 BRA `(.L_x_105) ;  /* 0x0000000000040947 */ /* 0x000fea0003800000 */
[----:B------:R-:W-:Y:S01]  /*5460*/  BPT.TRAP 0x1 ;  /* 0x000000040000795c */ /* 0x000fe20000300000 */
.L_x_105:
[--C-:B------:R-:W-:Y:S01]  /*5470*/  IMAD R7, R6, 0x1800, R15.reuse ;  /* 0x0000180006077824 */ /* 0x100fe200078e020f */
[----:B------:R-:W-:Y:S01]  /*5480*/  R2UR UR9, R14 ;  /* 0x000000000e0972ca */ /* 0x000fe200000e0000 */
[----:B------:R-:W-:Y:S01]  /*5490*/  IMAD R15, R6, 0x400, R15 ;  /* 0x00000400060f7824 */ /* 0x000fe200078e020f */
[----:B------:R-:W-:Y:S01]  /*54a0*/  UIADD3 UR4, UP0, UR20, 0xf0, URZ ;  /* 0x000000f014047890 */ /* 0x000fe2000ff1e03f */
[----:B------:R-:W-:Y:S01]  /*54b0*/  VIADD R4, R4, 0xffffffff ;  /* 0xffffffff04047836 */ /* 0x000fe20000000000 */
[----:B------:R-:W-:Y:S01]  /*54c0*/  R2UR UR5, R7 ;  /* 0x00000000070572ca */ /* 0x000fe200000e0000 */
[----:B------:R-:W-:Y:S01]  /*54d0*/  UIADD3 UR22, UP1, UR20, 0x1f0, URZ ;  /* 0x000001f014167890 */ /* 0x000fe2000ff3e03f */
[----:B------:R-:W-:Y:S01]  /*54e0*/  R2UR UR8, R15 ;  /* 0x000000000f0872ca */ /* 0x000fe200000e0000 */
[----:B------:R-:W-:Y:S01]  /*54f0*/  VIADD R6, R6, 0x1 ;  /* 0x0000000106067836 */ /* 0x000fe20000000000 */
[----:B------:R-:W-:Y:S01]  /*5500*/  R2UR UR11, R13 ;  /* 0x000000000d0b72ca */ /* 0x000fe200000e0000 */
[----:B------:R-:W-:Y:S01]  /*5510*/  UIADD3.X UR23, URZ, UR21, URZ, UP1, !UPT ;  /* 0x000000153f177290 */ /* 0x000fe20008ffe43f */
[C---:B------:R-:W-:Y:S01]  /*5520*/  R2UR UR10, R21.reuse ;  /* 0x00000000150a72ca */ /* 0x040fe200000e0000 */
[----:B------:R-:W-:Y:S01]  /*5530*/  UMOV UR6, 0x0 ;  /* 0x0000000000067882 */ /* 0x000fe20000000000 */
[----:B------:R-:W-:Y:S01]  /*5540*/  R2UR UR12, R8 ;  /* 0x00000000080c72ca */ /* 0x000fe200000e0000 */
[----:B------:R-:W-:Y:S01]  /*5550*/  UMOV UR7, 0x10000000 ;  /* 0x1000000000077882 */ /* 0x000fe20000000000 */
[----:B------:R-:W-:Y:S01]  /*5560*/  R2UR UR18, R20 ;  /* 0x00000000141272ca */ /* 0x000fe200000e0000 */
[----:B------:R-:W-:Y:S01]  /*5570*/  VIADD R21, R21, 0x10 ;  /* 0x0000001015157836 */ /* 0x000fe20000000000 */
[----:B------:R-:W-:Y:S01]  /*5580*/  ISETP.GT.AND P3, PT, R4, 0x1, PT ;  /* 0x000000010400780c */ /* 0x000fe20003f64270 */
[----:B------:R-:W-:Y:S01]  /*5590*/  UIADD3 UR13, UR5, 0x300, URZ ;  /* 0x00000300050d7890 */ /* 0x000fe2000fffe03f */
[----:B------:R-:W-:Y:S01]  /*55a0*/  ISETP.NE.AND P1, PT, R6, 0x20, PT ;  /* 0x000000200600780c */ /* 0x000fe20003f25270 */
[----:B------:R-:W-:-:S02]  /*55b0*/  UIADD3.X UR5, URZ, UR21, URZ, UP0, !UPT ;  /* 0x000000153f057290 */ /* 0x000fc400087fe43f */
[----:B------:R-:W-:Y:S01]  /*55c0*/  UIADD3 UR14, UR8, 0x30300, URZ ;  /* 0x00030300080e7890 */ /* 0x000fe2000fffe03f */
[----:B------:R-:W-:Y:S02]  /*55d0*/  SEL R14, RZ, 0x1, P1 ;  /* 0x00000001ff0e7807 */ /* 0x000fe40000800000 */
[----:B------:R-:W-:Y:S01]  /*55e0*/  UMOV UR8, UR13 ;  /* 0x0000000d00087c82 */ /* 0x000fe20008000000 */
[----:B------:R-:W-:Y:S02]  /*55f0*/  SEL R6, R6, RZ, P1 ;  /* 0x000000ff06067207 */ /* 0x000fe40000800000 */
[----:B------:R-:W-:Y:S01]  /*5600*/  LOP3.LUT R5, R5, R14, RZ, 0x3c, !PT ;  /* 0x0000000e05057212 */ /* 0x000fe200078e3cff */
[----:B------:R0:W-:Y:S02]  /*5610*/  UTMALDG.3D [UR8], [UR4], desc[UR6] ;  /* 0x00000608040075b4 */ /* 0x0001e40008011000 */
[----:B0-----:R-:W-:Y:S01]  /*5620*/  UMOV UR8, UR14 ;  /* 0x0000000e00087c82 */ /* 0x001fe20008000000 */
[----:B------:R-:W-:-:S02]  /*5630*/  UMOV UR11, UR18 ;  /* 0x00000012000b7c82 */ /* 0x000fc40008000000 */
[----:B------:R0:W-:Y:S02]  /*5640*/  UTMALDG.3D [UR8], [UR22], desc[UR6] ;  /* 0x00000608160075b4 */ /* 0x0001e40008011000 */
[----:B0-----:R-:W-:Y:S05]  /*5650*/  @P3 BRA `(.L_x_106) ;  /* 0xfffffffc00483947 */ /* 0x001fea000383ffff */
.L_x_102:
[----:B------:R-:W-:Y:S05]  /*5660*/  BSYNC B1 ;  /* 0x0000000000017941 */ /* 0x000fea0003800000 */
.L_x_101:
[----:B------:R-:W-:Y:S01]  /*5670*/  LOP3.LUT P3, RZ, R11, 0xff, RZ, 0xc0, !PT ;  /* 0x000000ff0bff7812 */ /* 0x000fe2000786c0ff */
[----:B------:R-:W-:Y:S01]  /*5680*/  IMAD.IADD R3, R12, 0x1, R3 ;  /* 0x000000010c037824 */ /* 0x000fe200078e0203 */
[----:B------:R-:W-:Y:S01]  /*5690*/  IADD3 R16, P4, R16, UR36, RZ ;  /* 0x0000002410107c10 */ /* 0x000fe2000ff9e0ff */
[----:B------:R-:W-:Y:S01]  /*56a0*/  ULDC.64 UR4, c[0x0][0x650] ;  /* 0x0001940000047ab9 */ /* 0x000fe20000000a00 */
[----:B------:R-:W-:Y:S01]  /*56b0*/  BSSY B1, `(.L_x_107) ;  /* 0x000006c000017945 */ /* 0x000fe20003800000 */
[----:B------:R-:W-:Y:S01]  /*56c0*/  IMAD.MOV.U32 R13, RZ, RZ, -0x1 ;  /* 0xffffffffff0d7424 */ /* 0x000fe200078e00ff */
[----:B------:R-:W-:Y:S01]  /*56d0*/  ISETP.GT.U32.AND P1, PT, R3, 0x1f, PT ;  /* 0x0000001f0300780c */ /* 0x000fe20003f24070 */
[----:B------:R-:W-:Y:S01]  /*56e0*/  IMAD.MOV.U32 R20, RZ, RZ, -0x1 ;  /* 0xffffffffff147424 */ /* 0x000fe200078e00ff */
[----:B------:R-:W-:Y:S01]  /*56f0*/  SHF.R.U32.HI R4, RZ, 0x5, R3 ;  /* 0x00000005ff047819 */ /* 0x000fe20000011603 */
[----:B------:R-:W-:Y:S01]  /*5700*/  IMAD.MOV.U32 R8, RZ, RZ, -0x1 ;  /* 0xffffffffff087424 */ /* 0x000fe200078e00ff */
[----:B------:R-:W-:-:S02]  /*5710*/  ISETP.LT.U32.AND P1, PT, R12, 0x20, P1 ;  /* 0x000000200c00780c */ /* 0x000fc40000f21070 */
[----:B------:R-:W-:Y:S01]  /*5720*/  IADD3.X R17, R17, UR42, RZ, P4, !PT ;  /* 0x0000002a11117c10 */ /* 0x000fe2000a7fe4ff */
[----:B------:R-:W0:Y:S01]  /*5730*/  @P3 S2R R6, SR_CgaCtaId ;  /* 0x0000000000063919 */ /* 0x000e220000008800 */
[----:B------:R-:W-:Y:S02]  /*5740*/  @P3 MOV R5, 0x400 ;  /* 0x0000040000053802 */ /* 0x000fe40000000f00 */
[----:B------:R-:W-:Y:S02]  /*5750*/  ISETP.GE.U32.AND P4, PT, R16, UR4, PT ;  /* 0x0000000410007c0c */ /* 0x000fe4000bf86070 */
[----:B------:R-:W-:Y:S02]  /*5760*/  LOP3.LUT R4, R4, 0x1, RZ, 0xc0, !PT ;  /* 0x0000000104047812 */ /* 0x000fe400078ec0ff */
[----:B------:R-:W-:Y:S02]  /*5770*/  LOP3.LUT R3, R3, 0x1f, RZ, 0xc0, !PT ;  /* 0x0000001f03037812 */ /* 0x000fe400078ec0ff */
[----:B------:R-:W-:-:S02]  /*5780*/  PRMT R11, RZ, 0x7610, R11 ;  /* 0x00007610ff0b7816 */ /* 0x000fc4000000000b */
[----:B0-----:R-:W-:-:S04]  /*5790*/  @P3 LEA R5, R6, R5, 0x18 ;  /* 0x0000000506053211 */ /* 0x001fc800078ec0ff */
[----:B------:R0:W-:Y:S01]  /*57a0*/  @P3 SYNCS.ARRIVE.TRANS64.A1T0 RZ, [R5+URZ+0x218], RZ ;  /* 0x000218ff05ff39a7 */ /* 0x0001e2000810003f */
[----:B------:R-:W-:-:S04]  /*57b0*/  ISETP.NE.U32.AND P3, PT, R4, 0x1, PT ;  /* 0x000000010400780c */ /* 0x000fc80003f65070 */
[----:B------:R-:W-:Y:S02]  /*57c0*/  ISETP.GT.U32.AND P3, PT, R12, 0x1f, !P3 ;  /* 0x0000001f0c00780c */ /* 0x000fe40005f64070 */
[----:B0-----:R-:W-:Y:S02]  /*57d0*/  SEL R5, RZ, 0x1, !P1 ;  /* 0x00000001ff057807 */ /* 0x001fe40004800000 */
[----:B------:R-:W-:Y:S02]  /*57e0*/  ISETP.GE.U32.AND.EX P1, PT, R17, UR5, PT, P4 ;  /* 0x0000000511007c0c */ /* 0x000fe4000bf26140 */
[----:B------:R-:W-:-:S04]  /*57f0*/  SEL R4, RZ, 0x1, !P3 ;  /* 0x00000001ff047807 */ /* 0x000fc80005800000 */
[----:B------:R-:W-:Y:S02]  /*5800*/  LOP3.LUT R0, R4, R0, R5, 0x96, !PT ;  /* 0x0000000004007212 */ /* 0x000fe400078e9605 */
[----:B------:R-:W-:-:S05]  /*5810*/  PRMT R4, RZ, 0x7610, R4 ;  /* 0x00007610ff047816 */ /* 0x000fca0000000004 */
[----:B------:R-:W-:Y:S05]  /*5820*/  @P1 BRA `(.L_x_108) ;  /* 0x0000000400501947 */ /* 0x000fea0003800000 */
[----:B------:R-:W-:Y:S01]  /*5830*/  ULDC.64 UR4, c[0x0][0x628] ;  /* 0x00018a0000047ab9 */ /* 0x000fe20000000a00 */
[----:B------:R-:W0:Y:S01]  /*5840*/  S2R R14, SR_CTAID.X ;  /* 0x00000000000e7919 */ /* 0x000e220000002500 */
[----:B------:R-:W-:Y:S01]  /*5850*/  ISETP.NE.U32.AND P1, PT, RZ, UR4, PT ;  /* 0x00000004ff007c0c */ /* 0x000fe2000bf25070 */
[----:B------:R-:W-:Y:S01]  /*5860*/  ULDC UR7, c[0x0][0x630] ;  /* 0x00018c0000077ab9 */ /* 0x000fe20000000800 */
[----:B------:R-:W-:Y:S01]  /*5870*/  IMAD.MOV.U32 R4, RZ, RZ, R16 ;  /* 0x000000ffff047224 */ /* 0x000fe200078e0010 */
[----:B------:R-:W1:Y:S01]  /*5880*/  S2R R13, SR_CTAID.Y ;  /* 0x00000000000d7919 */ /* 0x000e620000002600 */
[----:B------:R-:W-:Y:S01]  /*5890*/  ISETP.NE.AND.EX P1, PT, RZ, UR5, PT, P1 ;  /* 0x00000005ff007c0c */ /* 0x000fe2000bf25310 */
[----:B------:R-:W-:-:S12]  /*58a0*/  IMAD.MOV.U32 R5, RZ, RZ, R17 ;  /* 0x000000ffff057224 */ /* 0x000fd800078e0011 */
[----:B------:R-:W-:Y:S05]  /*58b0*/  @!P1 BRA `(.L_x_109) ;  /* 0x0000000000289947 */ /* 0x000fea0003800000 */
[----:B------:R-:W-:Y:S02]  /*58c0*/  ULDC UR6, c[0x0][0x634] ;  /* 0x00018d0000067ab9 */ /* 0x000fe40000000800 */
[----:B------:R-:W-:-:S05]  /*58d0*/  IADD3 R9, P1, R16, UR6, RZ ;  /* 0x0000000610097c10 */ /* 0x000fca000ff3e0ff */
[----:B------:R-:W-:-:S04]  /*58e0*/  IMAD.X R15, RZ, RZ, R17, P1 ;  /* 0x000000ffff0f7224 */ /* 0x000fc800008e0611 */
[----:B------:R-:W-:-:S04]  /*58f0*/  IMAD.WIDE.U32 R6, R15, UR4, RZ ;  /* 0x000000040f067c25 */ /* 0x000fc8000f8e00ff */
[----:B------:R-:W-:-:S04]  /*5900*/  IMAD.WIDE.U32 R6, P1, R9, UR5, R6 ;  /* 0x0000000509067c25 */ /* 0x000fc8000f820006 */
[----:B------:R-:W-:-:S04]  /*5910*/  IMAD.WIDE.U32 R8, R9, UR4, RZ ;  /* 0x0000000409087c25 */ /* 0x000fc8000f8e00ff */
[----:B------:R-:W-:Y:S01]  /*5920*/  IMAD.X R5, RZ, RZ, RZ, P1 ;  /* 0x000000ffff057224 */ /* 0x000fe200008e06ff */
[----:B------:R-:W-:Y:S01]  /*5930*/  IADD3 RZ, P1, R9, R6, RZ ;  /* 0x0000000609ff7210 */ /* 0x000fe20007f3e0ff */
[----:B------:R-:W-:-:S04]  /*5940*/  IMAD.MOV.U32 R4, RZ, RZ, R7 ;  /* 0x000000ffff047224 */ /* 0x000fc800078e0007 */
[----:B------:R-:W-:-:S08]  /*5950*/  IMAD.WIDE.U32.X R4, R15, UR5, R4, P1 ;  /* 0x000000050f047c25 */ /* 0x000fd000088e0404 */
.L_x_109:
[--C-:B------:R-:W-:Y:S01]  /*5960*/  SHF.R.U64 R8, R4, UR7, R5.reuse ;  /* 0x0000000704087c19 */ /* 0x100fe20008001205 */
[----:B------:R-:W-:Y:S01]  /*5970*/  ULDC.64 UR4, c[0x0][0x620] ;  /* 0x0001880000047ab9 */ /* 0x000fe20000000a00 */
[----:B------:R-:W-:Y:S01]  /*5980*/  SHF.R.U32.HI R4, RZ, UR7, R5 ;  /* 0x00000007ff047c19 */ /* 0x000fe20008011605 */
[----:B------:R-:W2:Y:S01]  /*5990*/  LDC R25, c[0x0][0x144] ;  /* 0x00005100ff197b82 */ /* 0x000ea20000000800 */
[----:B------:R-:W-:Y:S01]  /*59a0*/  IADD3 R7, P1, RZ, -R8, RZ ;  /* 0x80000008ff077210 */ /* 0x000fe20007f3e0ff */
[----:B------:R-:W-:Y:S01]  /*59b0*/  ULDC.64 UR8, c[0x0][0x640] ;  /* 0x0001900000087ab9 */ /* 0x000fe20000000a00 */
[----:B0-----:R-:W-:Y:S01]  /*59c0*/  I2FP.F32.U32 R9, R14 ;  /* 0x0000000e00097245 */ /* 0x001fe20000201000 */
[----:B------:R-:W-:Y:S02]  /*59d0*/  ULDC UR6, c[0x0][0x608] ;  /* 0x0001820000067ab9 */ /* 0x000fe40000000800 */
[----:B------:R-:W-:Y:S01]  /*59e0*/  IMAD.X R4, RZ, RZ, ~R4, P1 ;  /* 0x000000ffff047224 */ /* 0x000fe200008e0e04 */
[----:B------:R-:W-:Y:S01]  /*59f0*/  ISETP.NE.U32.AND P1, PT, RZ, UR8, PT ;  /* 0x00000008ff007c0c */ /* 0x000fe2000bf25070 */
[----:B------:R-:W0:Y:S02]  /*5a00*/  LDC R20, c[0x0][0x148] ;  /* 0x00005200ff147b82 */ /* 0x000e240000000800 */
[----:B------:R-:W-:Y:S01]  /*5a10*/  IMAD R6, R4, UR4, RZ ;  /* 0x0000000404067c24 */ /* 0x000fe2000f8e02ff */
[----:B------:R-:W-:Y:S01]  /*5a20*/  ISETP.NE.AND.EX P1, PT, RZ, UR9, PT, P1 ;  /* 0x00000009ff007c0c */ /* 0x000fe2000bf25310 */
[----:B------:R-:W-:Y:S01]  /*5a30*/  IMAD.WIDE.U32 R4, R7, UR4, R16 ;  /* 0x0000000407047c25 */ /* 0x000fe2000f8e0010 */
[----:B------:R-:W-:-:S03]  /*5a40*/  ULDC UR4, c[0x0][0x150] ;  /* 0x0000540000047ab9 */ /* 0x000fc60000000800 */
[----:B------:R-:W-:Y:S02]  /*5a50*/  IMAD R7, R7, UR5, R6 ;  /* 0x0000000507077c24 */ /* 0x000fe4000f8e0206 */
[----:B------:R-:W-:Y:S01]  /*5a60*/  FMUL R6, R9, UR4 ;  /* 0x0000000409067c20 */ /* 0x000fe20008400000 */
[----:B------:R-:W-:Y:S01]  /*5a70*/  ULDC UR4, c[0x0][0x618] ;  /* 0x0001860000047ab9 */ /* 0x000fe20000000800 */
[----:B------:R-:W-:Y:S01]  /*5a80*/  ULDC UR5, c[0x0][0x154] ;  /* 0x0000550000057ab9 */ /* 0x000fe20000000800 */
[----:B------:R-:W-:-:S03]  /*5a90*/  IMAD.IADD R5, R5, 0x1, R7 ;  /* 0x0000000105057824 */ /* 0x000fc600078e0207 */
[----:B------:R-:W3:Y:S02]  /*5aa0*/  F2I.U32.TRUNC.NTZ R6, R6 ;  /* 0x0000000600067305 */ /* 0x000ee4000020f000 */
[----:B------:R-:W-:Y:S02]  /*5ab0*/  SHF.R.U64 R9, R4, UR4, R5 ;  /* 0x0000000404097c19 */ /* 0x000fe40008001205 */
[----:B-1----:R-:W-:-:S05]  /*5ac0*/  I2FP.F32.U32 R4, R13 ;  /* 0x0000000d00047245 */ /* 0x002fca0000201000 */
[----:B------:R-:W-:Y:S01]  /*5ad0*/  FMUL R22, R4, UR5 ;  /* 0x0000000504167c20 */ /* 0x000fe20008400000 */
[----:B------:R-:W-:Y:S01]  /*5ae0*/  SHF.R.U32.HI R4, RZ, UR4, R5 ;  /* 0x00000004ff047c19 */ /* 0x000fe20008011605 */
[----:B------:R-:W-:-:S03]  /*5af0*/  ULDC UR4, c[0x0][0x658] ;  /* 0x0001960000047ab9 */ /* 0x000fc60000000800 */
[--C-:B------:R-:W-:Y:S01]  /*5b00*/  SHF.R.U64 R21, R9, UR6, R4.reuse ;  /* 0x0000000609157c19 */ /* 0x100fe20008001204 */
[----:B------:R-:W1:Y:S01]  /*5b10*/  F2I.U32.TRUNC.NTZ R22, R22 ;  /* 0x0000001600167305 */ /* 0x000e62000020f000 */
[----:B------:R-:W-:Y:S01]  /*5b20*/  SHF.R.U32.HI R4, RZ, UR6, R4 ;  /* 0x00000006ff047c19 */ /* 0x000fe20008011604 */
[----:B---3--:R-:W-:-:S03]  /*5b30*/  IMAD.MOV R6, RZ, RZ, -R6 ;  /* 0x000000ffff067224 */ /* 0x008fc600078e0a06 */
[----:B------:R-:W-:Y:S01]  /*5b40*/  SHF.R.U64 R15, R21, UR4, R4 ;  /* 0x00000004150f7c19 */ /* 0x000fe20008001204 */
[----:B--2---:R-:W-:Y:S01]  /*5b50*/  IMAD R14, R25, R6, R14 ;  /* 0x00000006190e7224 */ /* 0x004fe200078e020e */
[----:B------:R-:W-:-:S03]  /*5b60*/  SHF.R.U32.HI R23, RZ, UR4, R4 ;  /* 0x00000004ff177c19 */ /* 0x000fc60008011604 */
[----:B------:R-:W-:Y:S02]  /*5b70*/  IMAD.MOV.U32 R4, RZ, RZ, R15 ;  /* 0x000000ffff047224 */ /* 0x000fe400078e000f */
[----:B------:R-:W-:Y:S01]  /*5b80*/  IMAD.MOV.U32 R5, RZ, RZ, R23 ;  /* 0x000000ffff057224 */ /* 0x000fe200078e0017 */
[----:B-1----:R-:W-:Y:S06]  /*5b90*/  @!P1 BRA `(.L_x_110) ;  /* 0x0000000000289947 */ /* 0x002fec0003800000 */
[----:B------:R-:W-:Y:S02]  /*5ba0*/  ULDC UR4, c[0x0][0x64c] ;  /* 0x0001930000047ab9 */ /* 0x000fe40000000800 */
[----:B------:R-:W-:-:S05]  /*5bb0*/  IADD3 R5, P1, R15, UR4, RZ ;  /* 0x000000040f057c10 */ /* 0x000fca000ff3e0ff */
[----:B------:R-:W-:-:S04]  /*5bc0*/  IMAD.X R23, RZ, RZ, R23, P1 ;  /* 0x000000ffff177224 */ /* 0x000fc800008e0617 */
[----:B------:R-:W-:-:S04]  /*5bd0*/  IMAD.WIDE.U32 R6, R23, UR8, RZ ;  /* 0x0000000817067c25 */ /* 0x000fc8000f8e00ff */
[----:B------:R-:W-:-:S04]  /*5be0*/  IMAD.WIDE.U32 R6, P1, R5, UR9, R6 ;  /* 0x0000000905067c25 */ /* 0x000fc8000f820006 */
[----:B------:R-:W-:-:S04]  /*5bf0*/  IMAD.WIDE.U32 R4, R5, UR8, RZ ;  /* 0x0000000805047c25 */ /* 0x000fc8000f8e00ff */
[----:B------:R-:W-:Y:S01]  /*5c00*/  IMAD.MOV.U32 R4, RZ, RZ, R7 ;  /* 0x000000ffff047224 */ /* 0x000fe200078e0007 */
[----:B------:R-:W-:Y:S01]  /*5c10*/  IADD3 RZ, P3, R5, R6, RZ ;  /* 0x0000000605ff7210 */ /* 0x000fe20007f7e0ff */
[----:B------:R-:W-:-:S04]  /*5c20*/  IMAD.X R5, RZ, RZ, RZ, P1 ;  /* 0x000000ffff057224 */ /* 0x000fc800008e06ff */
[----:B------:R-:W-:-:S08]  /*5c30*/  IMAD.WIDE.U32.X R4, R23, UR9, R4, P3 ;  /* 0x0000000917047c25 */ /* 0x000fd000098e0404 */
.L_x_110:
[----:B------:R-:W-:Y:S01]  /*5c40*/  ISETP.NE.AND P1, PT, R2, 0x1, PT ;  /* 0x000000010200780c */ /* 0x000fe20003f25270 */
[----:B------:R-:W-:Y:S01]  /*5c50*/  ULDC UR4, c[0x0][0x648] ;  /* 0x0001920000047ab9 */ /* 0x000fe20000000800 */
[----:B------:R-:W-:Y:S01]  /*5c60*/  LOP3.LUT R21, R21, UR16, RZ, 0xc0, !PT ;  /* 0x0000001015157c12 */ /* 0x000fe2000f8ec0ff */
[----:B------:R-:W-:Y:S01]  /*5c70*/  IMAD.MOV R22, RZ, RZ, -R22 ;  /* 0x000000ffff167224 */ /* 0x000fe200078e0a16 */
[----:B------:R-:W-:Y:S01]  /*5c80*/  SHF.R.U64 R4, R4, UR4, R5 ;  /* 0x0000000404047c19 */ /* 0x000fe20008001205 */
[----:B------:R-:W-:Y:S01]  /*5c90*/  ULDC UR4, c[0x0][0x638] ;  /* 0x00018e0000047ab9 */ /* 0x000fe20000000800 */
[----:B------:R-:W-:Y:S01]  /*5ca0*/  ULDC UR5, c[0x0][0x610] ;  /* 0x0001840000057ab9 */ /* 0x000fe20000000800 */
[----:B------:R-:W-:Y:S02]  /*5cb0*/  IMAD.MOV.U32 R5, RZ, RZ, 0x1 ;  /* 0x00000001ff057424 */ /* 0x000fe400078e00ff */
[----:B------:R-:W-:Y:S02]  /*5cc0*/  IMAD.MOV R6, RZ, RZ, -R4 ;  /* 0x000000ffff067224 */ /* 0x000fe400078e0a04 */
[----:B------:R-:W-:Y:S01]  /*5cd0*/  IMAD R21, R4, UR17, R21 ;  /* 0x0000001104157c24 */ /* 0x000fe2000f8e0215 */
[----:B------:R-:W-:Y:S01]  /*5ce0*/  LOP3.LUT R4, R9, UR15, RZ, 0xc0, !PT ;  /* 0x0000000f09047c12 */ /* 0x000fe2000f8ec0ff */
[----:B0-----:R-:W-:-:S02]  /*5cf0*/  @P1 IMAD R14, R20, R22, R13 ;  /* 0x00000016140e1224 */ /* 0x001fc400078e020d */
[----:B------:R-:W-:Y:S01]  /*5d00*/  IMAD R15, R6, UR4, R15 ;  /* 0x00000004060f7c24 */ /* 0x000fe2000f8e020f */
[----:B------:R-:W-:Y:S01]  /*5d10*/  ULDC UR4, c[0x0][0x600] ;  /* 0x0001800000047ab9 */ /* 0x000fe20000000800 */
[----:B------:R-:W-:Y:S02]  /*5d20*/  IMAD R14, R21, UR5, R14 ;  /* 0x00000005150e7c24 */ /* 0x000fe4000f8e020e */
[--C-:B------:R-:W-:Y:S01]  /*5d30*/  IMAD R15, R15, UR4, R4.reuse ;  /* 0x000000040f0f7c24 */ /* 0x100fe2000f8e0204 */
[----:B------:R-:W-:-:S04]  /*5d40*/  PRMT R4, R5, 0x7610, R4 ;  /* 0x0000761005047816 */ /* 0x000fc80000000004 */
[----:B------:R-:W-:Y:S02]  /*5d50*/  SEL R20, R15, R14, !P1 ;  /* 0x0000000e0f147207 */ /* 0x000fe40004800000 */
[----:B------:R-:W-:-:S07]  /*5d60*/  SEL R13, R14, R15, !P1 ;  /* 0x0000000f0e0d7207 */ /* 0x000fce0004800000 */
.L_x_108:
[----:B------:R-:W-:Y:S05]  /*5d70*/  BSYNC B1 ;  /* 0x0000000000017941 */ /* 0x000fea0003800000 */
.L_x_107:
[----:B------:R-:W-:-:S13]  /*5d80*/  LOP3.LUT P1, RZ, R4, 0xff, RZ, 0xc0, !PT ;  /* 0x000000ff04ff7812 */ /* 0x000fda000782c0ff */
[----:B------:R-:W-:Y:S05]  /*5d90*/  @P1 BRA `(.L_x_111) ;  /* 0xfffffff400441947 */ /* 0x000fea000383ffff */
[----:B------:R-:W-:Y:S05]  /*5da0*/  BSYNC B0 ;  /* 0x0000000000007941 */ /* 0x000fea0003800000 */
.L_x_99:
[----:B------:R-:W-:-:S03]  /*5db0*/  UMOV UR4, 0xffffffff ;  /* 0xffffffff00047882 */ /* 0x000fc60000000000 */
[----:B------:R-:W-:Y:S05]  /*5dc0*/  BRA.DIV UR4, `(.L_x_112) ;  /* 0x0000001604087947 */ /* 0x000fea000b800000 */
[----:B------:R-:W-:-:S13]  /*5dd0*/  ELECT P6, URZ, PT ;  /* 0x00000000003f782f */ /* 0x000fda00038c0000 */
.L_x_154:
[----:B------:R-:W-:Y:S04]  /*5de0*/  BSSY B0, `(.L_x_113) ;  /* 0x0000127000007945 */ /* 0x000fe80003800000 */
[----:B------:R-:W-:Y:S05]  /*5df0*/  @!P6 BRA `(.L_x_114) ;  /* 0x000000100094e947 */ /* 0x000fea0003800000 */
[----:B------:R-:W-:-:S04]  /*5e00*/  LOP3.LUT R18, R18, 0x2, RZ, 0xfc, !PT ;  /* 0x0000000212127812 */ /* 0x000fc800078efcff */
[----:B------:R-:W-:-:S13]  /*5e10*/  ISETP.NE.AND P0, PT, R18, 0x3, PT ;  /* 0x000000031200780c */ /* 0x000fda0003f05270 */
[----:B------:R-:W-:Y:S05]  /*5e20*/  @!P0 BRA `(.L_x_115) ;  /* 0x0000000000048947 */ /* 0x000fea0003800000 */
[----:B------:R-:W-:Y:S01]  /*5e30*/  BPT.TRAP 0x1 ;  /* 0x000000040000795c */ /* 0x000fe20000300000 */
.L_x_115:
[----:B------:R-:W0:Y:S01]  /*5e40*/  S2R R5, SR_CgaCtaId ;  /* 0x0000000000057919 */ /* 0x000e220000008800 */
[----:B------:R-:W-:Y:S02]  /*5e50*/  MOV R2, 0x400 ;  /* 0x0000040000027802 */ /* 0x000fe40000000f00 */
[----:B------:R-:W-:Y:S02]  /*5e60*/  SHF.L.U32 R4, R0, 0x1f, RZ ;  /* 0x0000001f00047819 */ /* 0x000fe400000006ff */
[----:B0-----:R-:W-:-:S05]  /*5e70*/  LEA R2, R5, R2, 0x18 ;  /* 0x0000000205027211 */ /* 0x001fca00078ec0ff */
[----:B------:R-:W-:-:S04]  /*5e80*/  VIADD R2, R2, 0x100 ;  /* 0x0000010002027836 */ /* 0x000fc80000000000 */
[C---:B------:R-:W-:Y:S02]  /*5e90*/  IMAD R7, R3.reuse, 0x8, R2 ;  /* 0x0000000803077824 */ /* 0x040fe400078e0202 */
[----:B------:R-:W-:Y:S02]  /*5ea0*/  VIADD R3, R3, 0x1 ;  /* 0x0000000103037836 */ /* 0x000fe40000000000 */
[----:B------:R-:W0:Y:S03]  /*5eb0*/  SYNCS.PHASECHK.TRANS64.TRYWAIT P0, [R7+URZ], R4 ;  /* 0x00000004070075a7 */ /* 0x000e26000800017f */
[----:B------:R-:W-:-:S04]  /*5ec0*/  ISETP.NE.AND P1, PT, R3, 0x20, PT ;  /* 0x000000200300780c */ /* 0x000fc80003f25270 */
[----:B------:R-:W-:Y:S02]  /*5ed0*/  SEL R5, RZ, 0x1, P1 ;  /* 0x00000001ff057807 */ /* 0x000fe40000800000 */
[----:B------:R-:W-:Y:S02]  /*5ee0*/  SEL R3, R3, RZ, P1 ;  /* 0x000000ff03037207 */ /* 0x000fe40000800000 */
[----:B------:R-:W-:-:S03]  /*5ef0*/  LOP3.LUT R6, R0, R5, RZ, 0x3c, !PT ;  /* 0x0000000500067212 */ /* 0x000fc600078e3cff */
[----:B------:R-:W-:Y:S01]  /*5f00*/  IMAD R8, R3, 0x8, R2 ;  /* 0x0000000803087824 */ /* 0x000fe200078e0202 */
[----:B------:R-:W-:Y:S01]  /*5f10*/  SHF.L.U32 R5, R6, 0x1f, RZ ;  /* 0x0000001f06057819 */ /* 0x000fe200000006ff */
[----:B0-----:R-:W-:Y:S06]  /*5f20*/  @!P0 BRA `(.L_x_116) ;  /* 0x0000001000d08947 */ /* 0x001fec0003800000 */
.L_x_155:
[----:B------:R-:W1:Y:S01]  /*5f30*/  SYNCS.PHASECHK.TRANS64.TRYWAIT P0, [R8+URZ], R5 ;  /* 0x00000005080075a7 */ /* 0x000e62000800017f */
[----:B------:R-:W-:-:S05]  /*5f40*/  VIADD R0, R3, 0x1 ;  /* 0x0000000103007836 */ /* 0x000fca0000000000 */
[----:B------:R-:W-:-:S04]  /*5f50*/  ISETP.NE.AND P1, PT, R0, 0x20, PT ;  /* 0x000000200000780c */ /* 0x000fc80003f25270 */
[----:B------:R-:W-:Y:S02]  /*5f60*/  SEL R3, RZ, 0x1, P1 ;  /* 0x00000001ff037807 */ /* 0x000fe40000800000 */
[----:B0-----:R-:W-:Y:S02]  /*5f70*/  SEL R7, R0, RZ, P1 ;  /* 0x000000ff00077207 */ /* 0x001fe40000800000 */
[----:B------:R-:W-:-:S03]  /*5f80*/  LOP3.LUT R6, R6, R3, RZ, 0x3c, !PT ;  /* 0x0000000306067212 */ /* 0x000fc600078e3cff */
[----:B------:R-:W-:Y:S01]  /*5f90*/  IMAD R9, R7, 0x8, R2 ;  /* 0x0000000807097824 */ /* 0x000fe200078e0202 */
[----:B------:R-:W-:Y:S01]  /*5fa0*/  SHF.L.U32 R4, R6, 0x1f, RZ ;  /* 0x0000001f06047819 */ /* 0x000fe200000006ff */
[----:B-1----:R-:W-:Y:S06]  /*5fb0*/  @!P0 BRA `(.L_x_117) ;  /* 0x0000001000c08947 */ /* 0x002fec0003800000 */
.L_x_156:
[----:B------:R-:W1:Y:S01]  /*5fc0*/  SYNCS.PHASECHK.TRANS64.TRYWAIT P0, [R9+URZ], R4 ;  /* 0x00000004090075a7 */ /* 0x000e62000800017f */
[----:B------:R-:W-:-:S05]  /*5fd0*/  VIADD R0, R7, 0x1 ;  /* 0x0000000107007836 */ /* 0x000fca0000000000 */
[----:B------:R-:W-:-:S04]  /*5fe0*/  ISETP.NE.AND P1, PT, R0, 0x20, PT ;  /* 0x000000200000780c */ /* 0x000fc80003f25270 */
[----:B------:R-:W-:Y:S02]  /*5ff0*/  SEL R3, RZ, 0x1, P1 ;  /* 0x00000001ff037807 */ /* 0x000fe40000800000 */
[----:B------:R-:W-:Y:S02]  /*6000*/  SEL R7, R0, RZ, P1 ;  /* 0x000000ff00077207 */ /* 0x000fe40000800000 */
[----:B------:R-:W-:-:S03]  /*6010*/  LOP3.LUT R6, R6, R3, RZ, 0x3c, !PT ;  /* 0x0000000306067212 */ /* 0x000fc600078e3cff */
[----:B0-----:R-:W-:Y:S01]  /*6020*/  IMAD R8, R7, 0x8, R2 ;  /* 0x0000000807087824 */ /* 0x001fe200078e0202 */
[----:B------:R-:W-:Y:S01]  /*6030*/  SHF.L.U32 R5, R6, 0x1f, RZ ;  /* 0x0000001f06057819 */ /* 0x000fe200000006ff */
[----:B-1----:R-:W-:Y:S06]  /*6040*/  @!P0 BRA `(.L_x_118) ;  /* 0x0000001000b08947 */ /* 0x002fec0003800000 */
.L_x_157:
        /* <DEDUP_REMOVED lines=9> */
.L_x_158:
        /* <DEDUP_REMOVED lines=9> */
.L_x_159:
        /* <DEDUP_REMOVED lines=9> */
.L_x_160:
        /* <DEDUP_REMOVED lines=9> */
.L_x_161:
        /* <DEDUP_REMOVED lines=9> */
.L_x_162:
        /* <DEDUP_REMOVED lines=9> */
.L_x_163:
        /* <DEDUP_REMOVED lines=9> */
.L_x_164:
        /* <DEDUP_REMOVED lines=9> */
.L_x_165:
        /* <DEDUP_REMOVED lines=9> */
.L_x_166:
        /* <DEDUP_REMOVED lines=9> */
.L_x_167:
        /* <DEDUP_REMOVED lines=9> */
.L_x_168:
        /* <DEDUP_REMOVED lines=9> */
.L_x_169:
        /* <DEDUP_REMOVED lines=9> */
.L_x_170:
        /* <DEDUP_REMOVED lines=9> */
.L_x_171:
        /* <DEDUP_REMOVED lines=9> */
.L_x_172:
        /* <DEDUP_REMOVED lines=9> */
.L_x_173:
        /* <DEDUP_REMOVED lines=9> */
.L_x_174:
        /* <DEDUP_REMOVED lines=9> */
.L_x_175:
        /* <DEDUP_REMOVED lines=9> */
.L_x_176:
        /* <DEDUP_REMOVED lines=9> */
.L_x_177:
        /* <DEDUP_REMOVED lines=9> */
.L_x_178:
        /* <DEDUP_REMOVED lines=9> */
.L_x_179:
        /* <DEDUP_REMOVED lines=9> */
.L_x_180:
        /* <DEDUP_REMOVED lines=9> */
.L_x_181:
        /* <DEDUP_REMOVED lines=9> */
.L_x_182:
        /* <DEDUP_REMOVED lines=9> */
.L_x_183:
[----:B------:R-:W1:Y:S01]  /*6ef0*/  SYNCS.PHASECHK.TRANS64.TRYWAIT P0, [R8+URZ], R5 ;  /* 0x00000005080075a7 */ /* 0x000e62000800017f */
[----:B------:R-:W-:-:S05]  /*6f00*/  VIADD R0, R7, 0x1 ;  /* 0x0000000107007836 */ /* 0x000fca0000000000 */
[----:B------:R-:W-:-:S04]  /*6f10*/  ISETP.NE.AND P1, PT, R0, 0x20, PT ;  /* 0x000000200000780c */ /* 0x000fc80003f25270 */
[----:B------:R-:W-:Y:S02]  /*6f20*/  SEL R3, RZ, 0x1, P1 ;  /* 0x00000001ff037807 */ /* 0x000fe40000800000 */
[----:B------:R-:W-:Y:S02]  /*6f30*/  SEL R7, R0, RZ, P1 ;  /* 0x000000ff00077207 */ /* 0x000fe40000800000 */
[----:B0-----:R-:W-:-:S03]  /*6f40*/  LOP3.LUT R9, R6, R3, RZ, 0x3c, !PT ;  /* 0x0000000306097212 */ /* 0x001fc600078e3cff */
[----:B------:R-:W-:Y:S01]  /*6f50*/  IMAD R11, R7, 0x8, R2 ;  /* 0x00000008070b7824 */ /* 0x000fe200078e0202 */
[----:B------:R-:W-:Y:S01]  /*6f60*/  SHF.L.U32 R6, R9, 0x1f, RZ ;  /* 0x0000001f09067819 */ /* 0x000fe200000006ff */
[----:B-1----:R-:W-:Y:S06]  /*6f70*/  @!P0 BRA `(.L_x_145) ;  /* 0x0000000c00008947 */ /* 0x002fec0003800000 */
.L_x_184:
[----:B------:R-:W1:Y:S01]  /*6f80*/  SYNCS.PHASECHK.TRANS64.TRYWAIT P0, [R11+URZ], R6 ;  /* 0x000000060b0075a7 */ /* 0x000e62000800017f */
[----:B------:R-:W-:-:S05]  /*6f90*/  VIADD R0, R7, 0x1 ;  /* 0x0000000107007836 */ /* 0x000fca0000000000 */
[----:B------:R-:W-:-:S04]  /*6fa0*/  ISETP.NE.AND P1, PT, R0, 0x20, PT ;  /* 0x000000200000780c */ /* 0x000fc80003f25270 */
[----:B------:R-:W-:Y:S02]  /*6fb0*/  SEL R4, RZ, 0x1, P1 ;  /* 0x00000001ff047807 */ /* 0x000fe40000800000 */
[----:B------:R-:W-:Y:S02]  /*6fc0*/  SEL R3, R0, RZ, P1 ;  /* 0x000000ff00037207 */ /* 0x000fe40000800000 */
[----:B------:R-:W-:Y:S01]  /*6fd0*/  LOP3.LUT R0, R9, R4, RZ, 0x3c, !PT ;  /* 0x0000000409007212 */ /* 0x000fe200078e3cff */
[----:B-1----:R-:W-:Y:S06]  /*6fe0*/  @!P0 BRA `(.L_x_146) ;  /* 0x0000000800f88947 */ /* 0x002fec0003800000 */
.L_x_185:
[----:B------:R-:W-:Y:S01]  /*6ff0*/  IMAD R3, R3, 0x8, R2 ;  /* 0x0000000803037824 */ /* 0x000fe200078e0202 */
[----:B------:R-:W-:-:S07]  /*7000*/  SHF.L.U32 R0, R0, 0x1f, RZ ;  /* 0x0000001f00007819 */ /* 0x000fce00000006ff */
.L_x_147:
[----:B--2---:R2:W3:Y:S02]  /*7010*/  SYNCS.PHASECHK.TRANS64.TRYWAIT P0, [R3+URZ], R0 ;  /* 0x00000000030075a7 */ /* 0x0044e4000800017f */
[----:B---3--:R-:W-:Y:S05]  /*7020*/  @!P0 NANOSLEEP.SYNCS 0x989680 ;  /* 0x009896800000895d */ /* 0x008fea0003900000 */
[----:B------:R-:W3:Y:S02]  /*7030*/  @!P0 SYNCS.PHASECHK.TRANS64 P0, [R3+URZ], R0 ;  /* 0x00000000030085a7 */ /* 0x000ee4000800007f */
[----:B---3--:R-:W-:Y:S05]  /*7040*/  @!P0 BRA `(.L_x_147) ;  /* 0xfffffffc00f08947 */ /* 0x008fea000383ffff */
.L_x_114:
[----:B------:R-:W-:Y:S05]  /*7050*/  BSYNC B0 ;  /* 0x0000000000007941 */ /* 0x000fea0003800000 */
.L_x_113:
[----:B------:R-:W-:Y:S05]  /*7060*/  EXIT ;  /* 0x000000000000794d */ /* 0x000fea0003800000 */
.L_x_18:
[----:B-1----:R1:W2:Y:S02]  /*7070*/  SYNCS.PHASECHK.TRANS64.TRYWAIT P1, [R3+URZ], R0 ;  /* 0x00000000030075a7 */ /* 0x0022a4000802017f */
[----:B--2---:R-:W-:Y:S05]  /*7080*/  @!P1 NANOSLEEP.SYNCS 0x989680 ;  /* 0x009896800000995d */ /* 0x004fea0003900000 */
[----:B------:R-:W2:Y:S02]  /*7090*/  @!P1 SYNCS.PHASECHK.TRANS64 P1, [R3+URZ], R0 ;  /* 0x00000000030095a7 */ /* 0x000ea4000802007f */
[----:B--2---:R-:W-:Y:S05]  /*70a0*/  @!P1 BRA `(.L_x_18) ;  /* 0xfffffffc00f09947 */ /* 0x004fea000383ffff */
[----:B------:R-:W-:Y:S05]  /*70b0*/  BRA `(.L_x_17) ;  /* 0xffffffa400fc7947 */ /* 0x000fea000383ffff */
.L_x_23:
[----:B-1----:R-:W-:-:S04]  /*70c0*/  IMAD.U32 R4, RZ, RZ, UR4 ;  /* 0x00000004ff047e24 */ /* 0x002fc8000f8e00ff */
[----:B------:R1:W2:Y:S03]  /*70d0*/  SYNCS.PHASECHK.TRANS64.TRYWAIT P1, [R4+URZ], R3 ;  /* 0x00000003040075a7 */ /* 0x0002a6000802017f */
[----:B--2---:R-:W-:Y:S05]  /*70e0*/  @!P1 NANOSLEEP.SYNCS 0x989680 ;  /* 0x009896800000995d */ /* 0x004fea0003900000 */
[----:B------:R-:W2:Y:S02]  /*70f0*/  @!P1 SYNCS.PHASECHK.TRANS64 P1, [R4+URZ], R3 ;  /* 0x00000003040095a7 */ /* 0x000ea4000802007f */
[----:B--2---:R-:W-:Y:S05]  /*7100*/  @!P1 BRA `(.L_x_23) ;  /* 0xfffffffc00ec9947 */ /* 0x004fea000383ffff */
[----:B------:R-:W-:Y:S05]  /*7110*/  BRA `(.L_x_22) ;  /* 0xffffffa800787947 */ /* 0x000fea000383ffff */
.L_x_100:
[----:B------:R-:W-:Y:S01]  /*7120*/  BSSY B1, `(.L_x_148) ;  /* 0x0000006000017945 */ /* 0x000fe20003800000 */
[----:B------:R-:W-:-:S07]  /*7130*/  IMAD.MOV.U32 R15, RZ, RZ, -0x1 ;  /* 0xffffffffff0f7424 */ /* 0x000fce00078e00ff */
[----:B------:R-:W-:Y:S05]  /*7140*/  WARPSYNC.COLLECTIVE R15, `(.L_x_149) ;  /* 0x000000000f0c7348 */ /* 0x000fea0003c00000 */
[----:B------:R-:W-:Y:S02]  /*7150*/  ELECT P6, UR62, PT ;  /* 0x00000000003e782f */ /* 0x000fe400038c0000 */
[----:B------:R-:W-:Y:S01]  /*7160*/  MOV R14, UR62 ;  /* 0x0000003e000e7c02 */ /* 0x000fe20008000f00 */
[----:B------:R-:W-:Y:S10]  /*7170*/  ENDCOLLECTIVE ;  /* 0x000000000000791b */ /* 0x000ff40003800000 */
.L_x_149:
[----:B------:R-:W-:Y:S05]  /*7180*/  BSYNC B1 ;  /* 0x0000000000017941 */ /* 0x000fea0003800000 */
.L_x_148:
[----:B------:R-:W-:Y:S05]  /*7190*/  BRA `(.L_x_150) ;  /* 0xffffffe000507947 */ /* 0x000fea000383ffff */
.L_x_103:
[----:B0-----:R0:W1:Y:S02]  /*71a0*/  SYNCS.PHASECHK.TRANS64.TRYWAIT P1, [R14+URZ+0x100], R7 ;  /* 0x000100070e0075a7 */ /* 0x001064000802017f */
[----:B-1----:R-:W-:Y:S05]  /*71b0*/  @!P1 NANOSLEEP.SYNCS 0x989680 ;  /* 0x009896800000995d */ /* 0x002fea0003900000 */
[----:B------:R-:W1:Y:S02]  /*71c0*/  @!P1 SYNCS.PHASECHK.TRANS64 P1, [R14+URZ+0x100], R7 ;  /* 0x000100070e0095a7 */ /* 0x000e64000802007f */
[----:B-1----:R-:W-:Y:S05]  /*71d0*/  @!P1 BRA `(.L_x_103) ;  /* 0xfffffffc00f09947 */ /* 0x002fea000383ffff */
[----:B------:R-:W-:Y:S05]  /*71e0*/  BRA `(.L_x_151) ;  /* 0xffffffe000847947 */ /* 0x000fea000383ffff */
.L_x_112:
[----:B------:R-:W-:Y:S01]  /*71f0*/  BSSY B0, `(.L_x_152) ;  /* 0x0000006000007945 */ /* 0x000fe20003800000 */
[----:B------:R-:W-:-:S07]  /*7200*/  IMAD.MOV.U32 R15, RZ, RZ, -0x1 ;  /* 0xffffffffff0f7424 */ /* 0x000fce00078e00ff */
[----:B------:R-:W-:Y:S05]  /*7210*/  WARPSYNC.COLLECTIVE R15, `(.L_x_153) ;  /* 0x000000000f0c7348 */ /* 0x000fea0003c00000 */
[----:B------:R-:W-:Y:S02]  /*7220*/  ELECT P6, UR62, PT ;  /* 0x00000000003e782f */ /* 0x000fe400038c0000 */
[----:B------:R-:W-:Y:S01]  /*7230*/  MOV R14, UR62 ;  /* 0x0000003e000e7c02 */ /* 0x000fe20008000f00 */
[----:B------:R-:W-:Y:S10]  /*7240*/  ENDCOLLECTIVE ;  /* 0x000000000000791b */ /* 0x000ff40003800000 */
.L_x_153:
[----:B------:R-:W-:Y:S05]  /*7250*/  BSYNC B0 ;  /* 0x0000000000007941 */ /* 0x000fea0003800000 */
.L_x_152:
[----:B------:R-:W-:Y:S05]  /*7260*/  BRA `(.L_x_154) ;  /* 0xffffffe800dc7947 */ /* 0x000fea000383ffff */
.L_x_116:
[----:B0-----:R0:W1:Y:S02]  /*7270*/  SYNCS.PHASECHK.TRANS64.TRYWAIT P0, [R7+URZ], R4 ;  /* 0x00000004070075a7 */ /* 0x001064000800017f */
[----:B-1----:R-:W-:Y:S05]  /*7280*/  @!P0 NANOSLEEP.SYNCS 0x989680 ;  /* 0x009896800000895d */ /* 0x002fea0003900000 */
[----:B------:R-:W1:Y:S02]  /*7290*/  @!P0 SYNCS.PHASECHK.TRANS64 P0, [R7+URZ], R4 ;  /* 0x00000004070085a7 */ /* 0x000e64000800007f */
[----:B-1----:R-:W-:Y:S05]  /*72a0*/  @!P0 BRA `(.L_x_116) ;  /* 0xfffffffc00f08947 */ /* 0x002fea000383ffff */
[----:B------:R-:W-:Y:S05]  /*72b0*/  BRA `(.L_x_155) ;  /* 0xffffffec001c7947 */ /* 0x000fea000383ffff */
.L_x_117:
[----:B0-----:R0:W1:Y:S02]  /*72c0*/  SYNCS.PHASECHK.TRANS64.TRYWAIT P0, [R8+URZ], R5 ;  /* 0x00000005080075a7 */ /* 0x001064000800017f */
[----:B-1----:R-:W-:Y:S05]  /*72d0*/  @!P0 NANOSLEEP.SYNCS 0x989680 ;  /* 0x009896800000895d */ /* 0x002fea0003900000 */
[----:B------:R-:W1:Y:S02]  /*72e0*/  @!P0 SYNCS.PHASECHK.TRANS64 P0, [R8+URZ], R5 ;  /* 0x00000005080085a7 */ /* 0x000e64000800007f */
[----:B-1----:R-:W-:Y:S05]  /*72f0*/  @!P0 BRA `(.L_x_117) ;  /* 0xfffffffc00f08947 */ /* 0x002fea000383ffff */
[----:B------:R-:W-:Y:S05]  /*7300*/  BRA `(.L_x_156) ;  /* 0xffffffec002c7947 */ /* 0x000fea000383ffff */
.L_x_118:
[----:B0-----:R0:W1:Y:S02]  /*7310*/  SYNCS.PHASECHK.TRANS64.TRYWAIT P0, [R9+URZ], R4 ;  /* 0x00000004090075a7 */ /* 0x001064000800017f */
[----:B-1----:R-:W-:Y:S05]  /*7320*/  @!P0 NANOSLEEP.SYNCS 0x989680 ;  /* 0x009896800000895d */ /* 0x002fea0003900000 */
[----:B------:R-:W1:Y:S02]  /*7330*/  @!P0 SYNCS.PHASECHK.TRANS64 P0, [R9+URZ], R4 ;  /* 0x00000004090085a7 */ /* 0x000e64000800007f */
[----:B-1----:R-:W-:Y:S05]  /*7340*/  @!P0 BRA `(.L_x_118) ;  /* 0xfffffffc00f08947 */ /* 0x002fea000383ffff */
[----:B------:R-:W-:Y:S05]  /*7350*/  BRA `(.L_x_157) ;  /* 0xffffffec003c7947 */ /* 0x000fea000383ffff */
.L_x_119:
[----:B0-----:R0:W1:Y:S02]  /*7360*/  SYNCS.PHASECHK.TRANS64.TRYWAIT P0, [R8+URZ], R5 ;  /* 0x00000005080075a7 */ /* 0x001064000800017f */
[----:B-1----:R-:W-:Y:S05]  /*7370*/  @!P0 NANOSLEEP.SYNCS 0x989680 ;  /* 0x009896800000895d */ /* 0x002fea0003900000 */
[----:B------:R-:W1:Y:S02]  /*7380*/  @!P0 SYNCS.PHASECHK.TRANS64 P0, [R8+URZ], R5 ;  /* 0x00000005080085a7 */ /* 0x000e64000800007f */
[----:B-1----:R-:W-:Y:S05]  /*7390*/  @!P0 BRA `(.L_x_119) ;  /* 0xfffffffc00f08947 */ /* 0x002fea000383ffff */
[----:B------:R-:W-:Y:S05]  /*73a0*/  BRA `(.L_x_158) ;  /* 0xffffffec004c7947 */ /* 0x000fea000383ffff */
.L_x_120:
[----:B0-----:R0:W1:Y:S02]  /*73b0*/  SYNCS.PHASECHK.TRANS64.TRYWAIT P0, [R9+URZ], R4 ;  /* 0x00000004090075a7 */ /* 0x001064000800017f */
[----:B-1----:R-:W-:Y:S05]  /*73c0*/  @!P0 NANOSLEEP.SYNCS 0x989680 ;  /* 0x009896800000895d */ /* 0x002fea0003900000 */
[----:B------:R-:W1:Y:S02]  /*73d0*/  @!P0 SYNCS.PHASECHK.TRANS64 P0, [R9+URZ], R4 ;  /* 0x00000004090085a7 */ /* 0x000e64000800007f */
[----:B-1----:R-:W-:Y:S05]  /*73e0*/  @!P0 BRA `(.L_x_120) ;  /* 0xfffffffc00f08947 */ /* 0x002fea000383ffff */
[----:B------:R-:W-:Y:S05]  /*73f0*/  BRA `(.L_x_159) ;  /* 0xffffffec005c7947 */ /* 0x000fea000383ffff */
.L_x_121:
[----:B0-----:R0:W1:Y:S02]  /*7400*/  SYNCS.PHASECHK.TRANS64.TRYWAIT P0, [R8+URZ], R5 ;  /* 0x00000005080075a7 */ /* 0x001064000800017f */
[----:B-1----:R-:W-:Y:S05]  /*7410*/  @!P0 NANOSLEEP.SYNCS 0x989680 ;  /* 0x009896800000895d */ /* 0x002fea0003900000 */
[----:B------:R-:W1:Y:S02]  /*7420*/  @!P0 SYNCS.PHASECHK.TRANS64 P0, [R8+URZ], R5 ;  /* 0x00000005080085a7 */ /* 0x000e64000800007f */
[----:B-1----:R-:W-:Y:S05]  /*7430*/  @!P0 BRA `(.L_x_121) ;  /* 0xfffffffc00f08947 */ /* 0x002fea000383ffff */
[----:B------:R-:W-:Y:S05]  /*7440*/  BRA `(.L_x_160) ;  /* 0xffffffec006c7947 */ /* 0x000fea000383ffff */
.L_x_122:
[----:B0-----:R0:W1:Y:S02]  /*7450*/  SYNCS.PHASECHK.TRANS64.TRYWAIT P0, [R9+URZ], R4 ;  /* 0x00000004090075a7 */ /* 0x001064000800017f */
[----:B-1----:R-:W-:Y:S05]  /*7460*/  @!P0 NANOSLEEP.SYNCS 0x989680 ;  /* 0x009896800000895d */ /* 0x002fea0003900000 */
[----:B------:R-:W1:Y:S02]  /*7470*/  @!P0 SYNCS.PHASECHK.TRANS64 P0, [R9+URZ], R4 ;  /* 0x00000004090085a7 */ /* 0x000e64000800007f */
[----:B-1----:R-:W-:Y:S05]  /*7480*/  @!P0 BRA `(.L_x_122) ;  /* 0xfffffffc00f08947 */ /* 0x002fea000383ffff */
[----:B------:R-:W-:Y:S05]  /*7490*/  BRA `(.L_x_161) ;  /* 0xffffffec007c7947 */ /* 0x000fea000383ffff */
.L_x_123:
[----:B0-----:R0:W1:Y:S02]  /*74a0*/  SYNCS.PHASECHK.TRANS64.TRYWAIT P0, [R8+URZ], R5 ;  /* 0x00000005080075a7 */ /* 0x001064000800017f */
[----:B-1----:R-:W-:Y:S05]  /*74b0*/  @!P0 NANOSLEEP.SYNCS 0x989680 ;  /* 0x009896800000895d */ /* 0x002fea0003900000 */
[----:B------:R-:W1:Y:S02]  /*74c0*/  @!P0 SYNCS.PHASECHK.TRANS64 P0, [R8+URZ], R5 ;  /* 0x00000005080085a7 */ /* 0x000e64000800007f */
[----:B-1----:R-:W-:Y:S05]  /*74d0*/  @!P0 BRA `(.L_x_123) ;  /* 0xfffffffc00f08947 */ /* 0x002fea000383ffff */
[----:B------:R-:W-:Y:S05]  /*74e0*/  BRA `(.L_x_162) ;  /* 0xffffffec008c7947 */ /* 0x000fea000383ffff */
.L_x_124:
[----:B0-----:R0:W1:Y:S02]  /*74f0*/  SYNCS.PHASECHK.TRANS64.TRYWAIT P0, [R9+URZ], R4 ;  /* 0x00000004090075a7 */ /* 0x001064000800017f */
[----:B-1----:R-:W-:Y:S05]  /*7500*/  @!P0 NANOSLEEP.SYNCS 0x989680 ;  /* 0x009896800000895d */ /* 0x002fea0003900000 */
[----:B------:R-:W1:Y:S02]  /*7510*/  @!P0 SYNCS.PHASECHK.TRANS64 P0, [R9+URZ], R4 ;  /* 0x00000004090085a7 */ /* 0x000e64000800007f */
[----:B-1----:R-:W-:Y:S05]  /*7520*/  @!P0 BRA `(.L_x_124) ;  /* 0xfffffffc00f08947 */ /* 0x002fea000383ffff */
[----:B------:R-:W-:Y:S05]  /*7530*/  BRA `(.L_x_163) ;  /* 0xffffffec009c7947 */ /* 0x000fea000383ffff */
.L_x_125:
[----:B0-----:R0:W1:Y:S02]  /*7540*/  SYNCS.PHASECHK.TRANS64.TRYWAIT P0, [R8+URZ], R5 ;  /* 0x00000005080075a7 */ /* 0x001064000800017f */
[----:B-1----:R-:W-:Y:S05]  /*7550*/  @!P0 NANOSLEEP.SYNCS 0x989680 ;  /* 0x009896800000895d */ /* 0x002fea0003900000 */
[----:B------:R-:W1:Y:S02]  /*7560*/  @!P0 SYNCS.PHASECHK.TRANS64 P0, [R8+URZ], R5 ;  /* 0x00000005080085a7 */ /* 0x000e64000800007f */
[----:B-1----:R-:W-:Y:S05]  /*7570*/  @!P0 BRA `(.L_x_125) ;  /* 0xfffffffc00f08947 */ /* 0x002fea000383ffff */
[----:B------:R-:W-:Y:S05]  /*7580*/  BRA `(.L_x_164) ;  /* 0xffffffec00ac7947 */ /* 0x000fea000383ffff */
.L_x_126:
[----:B0-----:R0:W1:Y:S02]  /*7590*/  SYNCS.PHASECHK.TRANS64.TRYWAIT P0, [R9+URZ], R4 ;  /* 0x00000004090075a7 */ /* 0x001064000800017f */
[----:B-1----:R-:W-:Y:S05]  /*75a0*/  @!P0 NANOSLEEP.SYNCS 0x989680 ;  /* 0x009896800000895d */ /* 0x002fea0003900000 */
[----:B------:R-:W1:Y:S02]  /*75b0*/  @!P0 SYNCS.PHASECHK.TRANS64 P0, [R9+URZ], R4 ;  /* 0x00000004090085a7 */ /* 0x000e64000800007f */
[----:B-1----:R-:W-:Y:S05]  /*75c0*/  @!P0 BRA `(.L_x_126) ;  /* 0xfffffffc00f08947 */ /* 0x002fea000383ffff */
[----:B------:R-:W-:Y:S05]  /*75d0*/  BRA `(.L_x_165) ;  /* 0xffffffec00bc7947 */ /* 0x000fea000383ffff */
.L_x_127:
[----:B0-----:R0:W1:Y:S02]  /*75e0*/  SYNCS.PHASECHK.TRANS64.TRYWAIT P0, [R8+URZ], R5 ;  /* 0x00000005080075a7 */ /* 0x001064000800017f */
[----:B-1----:R-:W-:Y:S05]  /*75f0*/  @!P0 NANOSLEEP.SYNCS 0x989680 ;  /* 0x009896800000895d */ /* 0x002fea0003900000 */
[----:B------:R-:W1:Y:S02]  /*7600*/  @!P0 SYNCS.PHASECHK.TRANS64 P0, [R8+URZ], R5 ;  /* 0x00000005080085a7 */ /* 0x000e64000800007f */
[----:B-1----:R-:W-:Y:S05]  /*7610*/  @!P0 BRA `(.L_x_127) ;  /* 0xfffffffc00f08947 */ /* 0x002fea000383ffff */
[----:B------:R-:W-:Y:S05]  /*7620*/  BRA `(.L_x_166) ;  /* 0xffffffec00cc7947 */ /* 0x000fea000383ffff */
.L_x_128:
[----:B0-----:R0:W1:Y:S02]  /*7630*/  SYNCS.PHASECHK.TRANS64.TRYWAIT P0, [R9+URZ], R4 ;  /* 0x00000004090075a7 */ /* 0x001064000800017f */
[----:B-1----:R-:W-:Y:S05]  /*7640*/  @!P0 NANOSLEEP.SYNCS 0x989680 ;  /* 0x009896800000895d */ /* 0x002fea0003900000 */
[----:B------:R-:W1:Y:S02]  /*7650*/  @!P0 SYNCS.PHASECHK.TRANS64 P0, [R9+URZ], R4 ;  /* 0x00000004090085a7 */ /* 0x000e64000800007f */
[----:B-1----:R-:W-:Y:S05]  /*7660*/  @!P0 BRA `(.L_x_128) ;  /* 0xfffffffc00f08947 */ /* 0x002fea000383ffff */
[----:B------:R-:W-:Y:S05]  /*7670*/  BRA `(.L_x_167) ;  /* 0xffffffec00dc7947 */ /* 0x000fea000383ffff */
.L_x_129:
[----:B0-----:R0:W1:Y:S02]  /*7680*/  SYNCS.PHASECHK.TRANS64.TRYWAIT P0, [R8+URZ], R5 ;  /* 0x00000005080075a7 */ /* 0x001064000800017f */
[----:B-1----:R-:W-:Y:S05]  /*7690*/  @!P0 NANOSLEEP.SYNCS 0x989680 ;  /* 0x009896800000895d */ /* 0x002fea0003900000 */
[----:B------:R-:W1:Y:S02]  /*76a0*/  @!P0 SYNCS.PHASECHK.TRANS64 P0, [R8+URZ], R5 ;  /* 0x00000005080085a7 */ /* 0x000e64000800007f */
[----:B-1----:R-:W-:Y:S05]  /*76b0*/  @!P0 BRA `(.L_x_129) ;  /* 0xfffffffc00f08947 */ /* 0x002fea000383ffff */
[----:B------:R-:W-:Y:S05]  /*76c0*/  BRA `(.L_x_168) ;  /* 0xffffffec00ec7947 */ /* 0x000fea000383ffff */
.L_x_130:
[----:B0-----:R0:W1:Y:S02]  /*76d0*/  SYNCS.PHASECHK.TRANS64.TRYWAIT P0, [R9+URZ], R4 ;  /* 0x00000004090075a7 */ /* 0x001064000800017f */
[----:B-1----:R-:W-:Y:S05]  /*76e0*/  @!P0 NANOSLEEP.SYNCS 0x989680 ;  /* 0x009896800000895d */ /* 0x002fea0003900000 */
[----:B------:R-:W1:Y:S02]  /*76f0*/  @!P0 SYNCS.PHASECHK.TRANS64 P0, [R9+URZ], R4 ;  /* 0x00000004090085a7 */ /* 0x000e64000800007f */
[----:B-1----:R-:W-:Y:S05]  /*7700*/  @!P0 BRA `(.L_x_130) ;  /* 0xfffffffc00f08947 */ /* 0x002fea000383ffff */
[----:B------:R-:W-:Y:S05]  /*7710*/  BRA `(.L_x_169) ;  /* 0xffffffec00fc7947 */ /* 0x000fea000383ffff */
.L_x_131:
[----:B0-----:R0:W1:Y:S02]  /*7720*/  SYNCS.PHASECHK.TRANS64.TRYWAIT P0, [R8+URZ], R5 ;  /* 0x00000005080075a7 */ /* 0x001064000800017f */
[----:B-1----:R-:W-:Y:S05]  /*7730*/  @!P0 NANOSLEEP.SYNCS 0x989680 ;  /* 0x009896800000895d */ /* 0x002fea0003900000 */
[----:B------:R-:W1:Y:S02]  /*7740*/  @!P0 SYNCS.PHASECHK.TRANS64 P0, [R8+URZ], R5 ;  /* 0x00000005080085a7 */ /* 0x000e64000800007f */
[----:B-1----:R-:W-:Y:S05]  /*7750*/  @!P0 BRA `(.L_x_131) ;  /* 0xfffffffc00f08947 */ /* 0x002fea000383ffff */
[----:B------:R-:W-:Y:S05]  /*7760*/  BRA `(.L_x_170) ;  /* 0xfffffff0000c7947 */ /* 0x000fea000383ffff */
.L_x_132:
[----:B0-----:R0:W1:Y:S02]  /*7770*/  SYNCS.PHASECHK.TRANS64.TRYWAIT P0, [R9+URZ], R4 ;  /* 0x00000004090075a7 */ /* 0x001064000800017f */
[----:B-1----:R-:W-:Y:S05]  /*7780*/  @!P0 NANOSLEEP.SYNCS 0x989680 ;  /* 0x009896800000895d */ /* 0x002fea0003900000 */
[----:B------:R-:W1:Y:S02]  /*7790*/  @!P0 SYNCS.PHASECHK.TRANS64 P0, [R9+URZ], R4 ;  /* 0x00000004090085a7 */ /* 0x000e64000800007f */
[----:B-1----:R-:W-:Y:S05]  /*77a0*/  @!P0 BRA `(.L_x_132) ;  /* 0xfffffffc00f08947 */ /* 0x002fea000383ffff */
[----:B------:R-:W-:Y:S05]  /*77b0*/  BRA `(.L_x_171) ;  /* 0xfffffff0001c7947 */ /* 0x000fea000383ffff */
.L_x_133:
[----:B0-----:R0:W1:Y:S02]  /*77c0*/  SYNCS.PHASECHK.TRANS64.TRYWAIT P0, [R8+URZ], R5 ;  /* 0x00000005080075a7 */ /* 0x001064000800017f */
[----:B-1----:R-:W-:Y:S05]  /*77d0*/  @!P0 NANOSLEEP.SYNCS 0x989680 ;  /* 0x009896800000895d */ /* 0x002fea0003900000 */
[----:B------:R-:W1:Y:S02]  /*77e0*/  @!P0 SYNCS.PHASECHK.TRANS64 P0, [R8+URZ], R5 ;  /* 0x00000005080085a7 */ /* 0x000e64000800007f */
[----:B-1----:R-:W-:Y:S05]  /*77f0*/  @!P0 BRA `(.L_x_133) ;  /* 0xfffffffc00f08947 */ /* 0x002fea000383ffff */
[----:B------:R-:W-:Y:S05]  /*7800*/  BRA `(.L_x_172) ;  /* 0xfffffff0002c7947 */ /* 0x000fea000383ffff */
.L_x_134:
[----:B0-----:R0:W1:Y:S02]  /*7810*/  SYNCS.PHASECHK.TRANS64.TRYWAIT P0, [R9+URZ], R4 ;  /* 0x00000004090075a7 */ /* 0x001064000800017f */
[----:B-1----:R-:W-:Y:S05]  /*7820*/  @!P0 NANOSLEEP.SYNCS 0x989680 ;  /* 0x009896800000895d */ /* 0x002fea0003900000 */
[----:B------:R-:W1:Y:S02]  /*7830*/  @!P0 SYNCS.PHASECHK.TRANS64 P0, [R9+URZ], R4 ;  /* 0x00000004090085a7 */ /* 0x000e64000800007f */
[----:B-1----:R-:W-:Y:S05]  /*7840*/  @!P0 BRA `(.L_x_134) ;  /* 0xfffffffc00f08947 */ /* 0x002fea000383ffff */
[----:B------:R-:W-:Y:S05]  /*7850*/  BRA `(.L_x_173) ;  /* 0xfffffff0003c7947 */ /* 0x000fea000383ffff */
.L_x_135:
[----:B0-----:R0:W1:Y:S02]  /*7860*/  SYNCS.PHASECHK.TRANS64.TRYWAIT P0, [R8+URZ], R5 ;  /* 0x00000005080075a7 */ /* 0x001064000800017f */
[----:B-1----:R-:W-:Y:S05]  /*7870*/  @!P0 NANOSLEEP.SYNCS 0x989680 ;  /* 0x009896800000895d */ /* 0x002fea0003900000 */
[----:B------:R-:W1:Y:S02]  /*7880*/  @!P0 SYNCS.PHASECHK.TRANS64 P0, [R8+URZ], R5 ;  /* 0x00000005080085a7 */ /* 0x000e64000800007f */
[----:B-1----:R-:W-:Y:S05]  /*7890*/  @!P0 BRA `(.L_x_135) ;  /* 0xfffffffc00f08947 */ /* 0x002fea000383ffff */
[----:B------:R-:W-:Y:S05]  /*78a0*/  BRA `(.L_x_174) ;  /* 0xfffffff0004c7947 */ /* 0x000fea000383ffff */
.L_x_136:
[----:B0-----:R0:W1:Y:S02]  /*78b0*/  SYNCS.PHASECHK.TRANS64.TRYWAIT P0, [R9+URZ], R4 ;  /* 0x00000004090075a7 */ /* 0x001064000800017f */
[----:B-1----:R-:W-:Y:S05]  /*78c0*/  @!P0 NANOSLEEP.SYNCS 0x989680 ;  /* 0x009896800000895d */ /* 0x002fea0003900000 */
[----:B------:R-:W1:Y:S02]  /*78d0*/  @!P0 SYNCS.PHASECHK.TRANS64 P0, [R9+URZ], R4 ;  /* 0x00000004090085a7 */ /* 0x000e64000800007f */
[----:B-1----:R-:W-:Y:S05]  /*78e0*/  @!P0 BRA `(.L_x_136) ;  /* 0xfffffffc00f08947 */ /* 0x002fea000383ffff */
[----:B------:R-:W-:Y:S05]  /*78f0*/  BRA `(.L_x_175) ;  /* 0xfffffff0005c7947 */ /* 0x000fea000383ffff */
.L_x_137:
[----:B0-----:R0:W1:Y:S02]  /*7900*/  SYNCS.PHASECHK.TRANS64.TRYWAIT P0, [R8+URZ], R5 ;  /* 0x00000005080075a7 */ /* 0x001064000800017f */
[----:B-1----:R-:W-:Y:S05]  /*7910*/  @!P0 NANOSLEEP.SYNCS 0x989680 ;  /* 0x009896800000895d */ /* 0x002fea0003900000 */
[----:B------:R-:W1:Y:S02]  /*7920*/  @!P0 SYNCS.PHASECHK.TRANS64 P0, [R8+URZ], R5 ;  /* 0x00000005080085a7 */ /* 0x000e64000800007f */
[----:B-1----:R-:W-:Y:S05]  /*7930*/  @!P0 BRA `(.L_x_137) ;  /* 0xfffffffc00f08947 */ /* 0x002fea000383ffff */
[----:B------:R-:W-:Y:S05]  /*7940*/  BRA `(.L_x_176) ;  /* 0xfffffff0006c7947 */ /* 0x000fea000383ffff */
.L_x_138:
[----:B0-----:R0:W1:Y:S02]  /*7950*/  SYNCS.PHASECHK.TRANS64.TRYWAIT P0, [R9+URZ], R4 ;  /* 0x00000004090075a7 */ /* 0x001064000800017f */
[----:B-1----:R-:W-:Y:S05]  /*7960*/  @!P0 NANOSLEEP.SYNCS 0x989680 ;  /* 0x009896800000895d */ /* 0x002fea0003900000 */
[----:B------:R-:W1:Y:S02]  /*7970*/  @!P0 SYNCS.PHASECHK.TRANS64 P0, [R9+URZ], R4 ;  /* 0x00000004090085a7 */ /* 0x000e64000800007f */
[----:B-1----:R-:W-:Y:S05]  /*7980*/  @!P0 BRA `(.L_x_138) ;  /* 0xfffffffc00f08947 */ /* 0x002fea000383ffff */
[----:B------:R-:W-:Y:S05]  /*7990*/  BRA `(.L_x_177) ;  /* 0xfffffff0007c7947 */ /* 0x000fea000383ffff */
.L_x_139:
[----:B0-----:R0:W1:Y:S02]  /*79a0*/  SYNCS.PHASECHK.TRANS64.TRYWAIT P0, [R8+URZ], R5 ;  /* 0x00000005080075a7 */ /* 0x001064000800017f */
[----:B-1----:R-:W-:Y:S05]  /*79b0*/  @!P0 NANOSLEEP.SYNCS 0x989680 ;  /* 0x009896800000895d */ /* 0x002fea0003900000 */
[----:B------:R-:W1:Y:S02]  /*79c0*/  @!P0 SYNCS.PHASECHK.TRANS64 P0, [R8+URZ], R5 ;  /* 0x00000005080085a7 */ /* 0x000e64000800007f */
[----:B-1----:R-:W-:Y:S05]  /*79d0*/  @!P0 BRA `(.L_x_139) ;  /* 0xfffffffc00f08947 */ /* 0x002fea000383ffff */
[----:B------:R-:W-:Y:S05]  /*79e0*/  BRA `(.L_x_178) ;  /* 0xfffffff0008c7947 */ /* 0x000fea000383ffff */
.L_x_140:
[----:B0-----:R0:W1:Y:S02]  /*79f0*/  SYNCS.PHASECHK.TRANS64.TRYWAIT P0, [R9+URZ], R4 ;  /* 0x00000004090075a7 */ /* 0x001064000800017f */
[----:B-1----:R-:W-:Y:S05]  /*7a00*/  @!P0 NANOSLEEP.SYNCS 0x989680 ;  /* 0x009896800000895d */ /* 0x002fea0003900000 */
[----:B------:R-:W1:Y:S02]  /*7a10*/  @!P0 SYNCS.PHASECHK.TRANS64 P0, [R9+URZ], R4 ;  /* 0x00000004090085a7 */ /* 0x000e64000800007f */
[----:B-1----:R-:W-:Y:S05]  /*7a20*/  @!P0 BRA `(.L_x_140) ;  /* 0xfffffffc00f08947 */ /* 0x002fea000383ffff */
[----:B------:R-:W-:Y:S05]  /*7a30*/  BRA `(.L_x_179) ;  /* 0xfffffff0009c7947 */ /* 0x000fea000383ffff */
.L_x_141:
[----:B0-----:R0:W1:Y:S02]  /*7a40*/  SYNCS.PHASECHK.TRANS64.TRYWAIT P0, [R8+URZ], R5 ;  /* 0x00000005080075a7 */ /* 0x001064000800017f */
[----:B-1----:R-:W-:Y:S05]  /*7a50*/  @!P0 NANOSLEEP.SYNCS 0x989680 ;  /* 0x009896800000895d */ /* 0x002fea0003900000 */
[----:B------:R-:W1:Y:S02]  /*7a60*/  @!P0 SYNCS.PHASECHK.TRANS64 P0, [R8+URZ], R5 ;  /* 0x00000005080085a7 */ /* 0x000e64000800007f */
[----:B-1----:R-:W-:Y:S05]  /*7a70*/  @!P0 BRA `(.L_x_141) ;  /* 0xfffffffc00f08947 */ /* 0x002fea000383ffff */
[----:B------:R-:W-:Y:S05]  /*7a80*/  BRA `(.L_x_180) ;  /* 0xfffffff000ac7947 */ /* 0x000fea000383ffff */
.L_x_142:
[----:B0-----:R0:W1:Y:S02]  /*7a90*/  SYNCS.PHASECHK.TRANS64.TRYWAIT P0, [R9+URZ], R4 ;  /* 0x00000004090075a7 */ /* 0x001064000800017f */
[----:B-1----:R-:W-:Y:S05]  /*7aa0*/  @!P0 NANOSLEEP.SYNCS 0x989680 ;  /* 0x009896800000895d */ /* 0x002fea0003900000 */
[----:B------:R-:W1:Y:S02]  /*7ab0*/  @!P0 SYNCS.PHASECHK.TRANS64 P0, [R9+URZ], R4 ;  /* 0x00000004090085a7 */ /* 0x000e64000800007f */
[----:B-1----:R-:W-:Y:S05]  /*7ac0*/  @!P0 BRA `(.L_x_142) ;  /* 0xfffffffc00f08947 */ /* 0x002fea000383ffff */
[----:B------:R-:W-:Y:S05]  /*7ad0*/  BRA `(.L_x_181) ;  /* 0xfffffff000bc7947 */ /* 0x000fea000383ffff */
.L_x_143:
[----:B0-----:R0:W1:Y:S02]  /*7ae0*/  SYNCS.PHASECHK.TRANS64.TRYWAIT P0, [R8+URZ], R5 ;  /* 0x00000005080075a7 */ /* 0x001064000800017f */
[----:B-1----:R-:W-:Y:S05]  /*7af0*/  @!P0 NANOSLEEP.SYNCS 0x989680 ;  /* 0x009896800000895d */ /* 0x002fea0003900000 */
[----:B------:R-:W1:Y:S02]  /*7b00*/  @!P0 SYNCS.PHASECHK.TRANS64 P0, [R8+URZ], R5 ;  /* 0x00000005080085a7 */ /* 0x000e64000800007f */
[----:B-1----:R-:W-:Y:S05]  /*7b10*/  @!P0 BRA `(.L_x_143) ;  /* 0xfffffffc00f08947 */ /* 0x002fea000383ffff */
[----:B------:R-:W-:Y:S05]  /*7b20*/  BRA `(.L_x_182) ;  /* 0xfffffff000cc7947 */ /* 0x000fea000383ffff */
.L_x_144:
[----:B0-----:R0:W1:Y:S02]  /*7b30*/  SYNCS.PHASECHK.TRANS64.TRYWAIT P0, [R9+URZ], R4 ;  /* 0x00000004090075a7 */ /* 0x001064000800017f */
[----:B-1----:R-:W-:Y:S05]  /*7b40*/  @!P0 NANOSLEEP.SYNCS 0x989680 ;  /* 0x009896800000895d */ /* 0x002fea0003900000 */
[----:B------:R-:W1:Y:S02]  /*7b50*/  @!P0 SYNCS.PHASECHK.TRANS64 P0, [R9+URZ], R4 ;  /* 0x00000004090085a7 */ /* 0x000e64000800007f */
[----:B-1----:R-:W-:Y:S05]  /*7b60*/  @!P0 BRA `(.L_x_144) ;  /* 0xfffffffc00f08947 */ /* 0x002fea000383ffff */
[----:B------:R-:W-:Y:S05]  /*7b70*/  BRA `(.L_x_183) ;  /* 0xfffffff000dc7947 */ /* 0x000fea000383ffff */
.L_x_145:
[----:B0-----:R0:W1:Y:S02]  /*7b80*/  SYNCS.PHASECHK.TRANS64.TRYWAIT P0, [R8+URZ], R5 ;  /* 0x00000005080075a7 */ /* 0x001064000800017f */
[----:B-1----:R-:W-:Y:S05]  /*7b90*/  @!P0 NANOSLEEP.SYNCS 0x989680 ;  /* 0x009896800000895d */ /* 0x002fea0003900000 */
[----:B------:R-:W1:Y:S02]  /*7ba0*/  @!P0 SYNCS.PHASECHK.TRANS64 P0, [R8+URZ], R5 ;  /* 0x00000005080085a7 */ /* 0x000e64000800007f */
[----:B-1----:R-:W-:Y:S05]  /*7bb0*/  @!P0 BRA `(.L_x_145) ;  /* 0xfffffffc00f08947 */ /* 0x002fea000383ffff */
[----:B------:R-:W-:Y:S05]  /*7bc0*/  BRA `(.L_x_184) ;  /* 0xfffffff000ec7947 */ /* 0x000fea000383ffff */
.L_x_146:
[----:B-1----:R1:W2:Y:S02]  /*7bd0*/  SYNCS.PHASECHK.TRANS64.TRYWAIT P0, [R11+URZ], R6 ;  /* 0x000000060b0075a7 */ /* 0x0022a4000800017f */
[----:B--2---:R-:W-:Y:S05]  /*7be0*/  @!P0 NANOSLEEP.SYNCS 0x989680 ;  /* 0x009896800000895d */ /* 0x004fea0003900000 */
[----:B------:R-:W2:Y:S02]  /*7bf0*/  @!P0 SYNCS.PHASECHK.TRANS64 P0, [R11+URZ], R6 ;  /* 0x000000060b0085a7 */ /* 0x000ea4000800007f */
[----:B--2---:R-:W-:Y:S05]  /*7c00*/  @!P0 BRA `(.L_x_146) ;  /* 0xfffffffc00f08947 */ /* 0x004fea000383ffff */
[----:B------:R-:W-:Y:S05]  /*7c10*/  BRA `(.L_x_185) ;  /* 0xfffffff000f47947 */ /* 0x000fea000383ffff */
.L_x_186:
[----:B------:R-:W-:-:S00]  /*7c20*/  BRA `(.L_x_186) ;  /* 0xfffffffc00fc7947 */ /* 0x000fc0000383ffff */
[----:B------:R-:W-:-:S00]  /*7c30*/  NOP ;  /* 0x0000000000007918 */ /* 0x000fc00000000000 */
        /* <DEDUP_REMOVED lines=12> */
.L_x_187:


//--------------------- .nv.global.init           --------------------------
	.section	.nv.global.init,"aw",@progbits
.nv.global.init:
	.type		$str$22,@object
	.size		$str$22,($str$23 - $str$22)
$str$22:
        /*0000*/ 	.byte	0x6b, 0x5f, 0x74, 0x69, 0x6c, 0x65, 0x5f, 0x63, 0x6f, 0x75, 0x6e, 0x74, 0x20, 0x3e, 0x3d, 0x20
        /*0010*/ 	.byte	0x31, 0x00
	.type		$str$23,@object
	.size		$str$23,(__unnamed_1 - $str$23)
$str$23:
        /*0012*/ 	.byte	0x2f, 0x74, 0x6d, 0x70, 0x2f, 0x63, 0x75, 0x74, 0x6c, 0x61, 0x73, 0x73, 0x5f, 0x73, 0x77, 0x65
        /*0022*/ 	.byte	0x65, 0x70, 0x5f, 0x73, 0x72, 0x63, 0x2f, 0x69, 0x6e, 0x63, 0x6c, 0x75, 0x64, 0x65, 0x2f, 0x63
        /*0032*/ 	.byte	0x75, 0x74, 0x6c, 0x61, 0x73, 0x73, 0x2f, 0x67, 0x65, 0x6d, 0x6d, 0x2f, 0x63, 0x6f, 0x6c, 0x6c
        /*0042*/ 	.byte	0x65, 0x63, 0x74, 0x69, 0x76, 0x65, 0x2f, 0x73, 0x6d, 0x39, 0x30, 0x5f, 0x6d, 0x6d, 0x61, 0x5f
        /*0052*/ 	.byte	0x74, 0x6d, 0x61, 0x5f, 0x67, 0x6d, 0x6d, 0x61, 0x5f, 0x73, 0x73, 0x5f, 0x77, 0x61, 0x72, 0x70
        /*0062*/ 	.byte	0x73, 0x70, 0x65, 0x63, 0x69, 0x61, 0x6c, 0x69, 0x7a, 0x65, 0x64, 0x2e, 0x68, 0x70, 0x70, 0x00
	.type		__unnamed_1,@object
	.size		__unnamed_1,(.L_0 - __unnamed_1)
__unnamed_1:
        /*0072*/ 	.byte	0x76, 0x6f, 0x69, 0x64, 0x20, 0x63, 0x75, 0x74, 0x6c, 0x61, 0x73, 0x73, 0x3a, 0x3a, 0x67, 0x65
        /* <DEDUP_REMOVED lines=179> */
        /*0bb2*/ 	.byte	0x69, 0x64, 0x65, 0x6e, 0x74, 0x69, 0x74, 0x79, 0x5d, 0x00
.L_0:


//--------------------- .nv.shared._ZN7cutlass13device_kernelINS_4gemm6kernel13GemmUniversalIN4cute5tupleIJiiiiEEENS1_10collective13CollectiveMmaINS1_34MainloopSm90TmaGmmaWarpSpecializedILi32ENS5_IJNS4_1CILi1EEESB_SB_EEENS1_35KernelTmaWarpSpecializedCooperativeEEENS5_IJNSA_ILi192EEENSA_ILi32EEENSA_ILi16EEEEEENS_6half_tENS5_IJlSB_lEEESJ_SK_NS4_8TiledMMAINS4_8MMA_AtomIJNS4_4SM904GMMA25MMA_64x32x16_F32F16F16_SSILNSO_5MajorE0ELSQ_0ELNSO_7ScaleInE1ELSR_1EEEEEENS4_6LayoutINS5_IJNSA_ILi2EEESB_SB_EEENS5_IJSB_NSA_ILi0EEESX_EEEEENS5_IJNS4_10UnderscoreES10_S10_EEEEENS4_13SM90_TMA_LOADENS4_14ComposedLayoutINS4_7SwizzleILi1ELi4ELi3EEENS4_18smem_ptr_flag_bitsILi16EEENSU_INS5_IJNSA_ILi8EEESH_EEENS5_IJSH_SB_EEEEEEEvNS4_8identityES13_S1D_vS1E_EENS_8epilogue10collective6detail29Sm90TmaWarpSpecializedAdapterINS1H_15DefaultEpilogueISJ_SK_SK_NS1G_6thread17LinearCombinationISJ_Li1EffLNS1L_9ScaleType4KindE0ELNS_15FloatRoundStyleE2ESJ_EENS1_15EpilogueDefaultEEEEEvvEEEEvNT_6ParamsE --------------------------
	.section	.nv.shared._ZN7cutlass13device_kernelINS_4gemm6kernel13GemmUniversalIN4cute5tupleIJiiiiEEENS1_10collective13CollectiveMmaINS1_34MainloopSm90TmaGmmaWarpSpecializedILi32ENS5_IJNS4_1CILi1EEESB_SB_EEENS1_35KernelTmaWarpSpecializedCooperativeEEENS5_IJNSA_ILi192EEENSA_ILi32EEENSA_ILi16EEEEEENS_6half_tENS5_IJlSB_lEEESJ_SK_NS4_8TiledMMAINS4_8MMA_AtomIJNS4_4SM904GMMA25MMA_64x32x16_F32F16F16_SSILNSO_5MajorE0ELSQ_0ELNSO_7ScaleInE1ELSR_1EEEEEENS4_6LayoutINS5_IJNSA_ILi2EEESB_SB_EEENS5_IJSB_NSA_ILi0EEESX_EEEEENS5_IJNS4_10UnderscoreES10_S10_EEEEENS4_13SM90_TMA_LOADENS4_14ComposedLayoutINS4_7SwizzleILi1ELi4ELi3EEENS4_18smem_ptr_flag_bitsILi16EEENSU_INS5_IJNSA_ILi8EEESH_EEENS5_IJSH_SB_EEEEEEEvNS4_8identityES13_S1D_vS1E_EENS_8epilogue10collective6detail29Sm90TmaWarpSpecializedAdapterINS1H_15DefaultEpilogueISJ_SK_SK_NS1G_6thread17LinearCombinationISJ_Li1EffLNS1L_9ScaleType4KindE0ELNS_15FloatRoundStyleE2ESJ_EENS1_15EpilogueDefaultEEEEEvvEEEEvNT_6ParamsE,"aw",@nobits
	.sectionflags	@""
	.align	16
	.zero		1024


//--------------------- .nv.shared.reserved.0     --------------------------
	.section	.nv.shared.reserved.0,"aw",@nobits
	.weak		__nv_reservedSMEM_offset_0_alias
	.size		__nv_reservedSMEM_offset_0_alias, 0, 0
	.other		__nv_reservedSMEM_offset_0_alias,@"STO_CUDA_RESERVED_SHARED STV_DEFAULT"
__nv_reservedSMEM_offset_0_alias:
	.zero		0


//--------------------- .nv.global                --------------------------
	.section	.nv.global,"aw",@nobits
.nv.global:
	.type		_ZN39_INTERNAL_e2a19f1b_4_k_cu_4b6ca701_75424cute1_E,@object
	.size		_ZN39_INTERNAL_e2a19f1b_4_k_cu_4b6ca701_75424cute1_E,(_ZN39_INTERNAL_e2a19f1b_4_k_cu_4b6ca701_75424cuda3std3__45__cpo6cbeginE - _ZN39_INTERNAL_e2a19f1b_4_k_cu_4b6ca701_75424cute1_E)
_ZN39_INTERNAL_e2a19f1b_4_k_cu_4b6ca701_75424cute1_E:
	.zero		1
	.type		_ZN39_INTERNAL_e2a19f1b_4_k_cu_4b6ca701_75424cuda3std3__45__cpo6cbeginE,@object
	.size		_ZN39_INTERNAL_e2a19f1b_4_k_cu_4b6ca701_75424cuda3std3__45__cpo6cbeginE,(_ZN39_INTERNAL_e2a19f1b_4_k_cu_4b6ca701_75424cuda3std3__48in_placeE - _ZN39_INTERNAL_e2a19f1b_4_k_cu_4b6ca701_75424cuda3std3__45__cpo6cbeginE)
_ZN39_INTERNAL_e2a19f1b_4_k_cu_4b6ca701_75424cuda3std3__45__cpo6cbeginE:
	.zero		1
	.type		_ZN39_INTERNAL_e2a19f1b_4_k_cu_4b6ca701_75424cuda3std3__48in_placeE,@object
	.size		_ZN39_INTERNAL_e2a19f1b_4_k_cu_4b6ca701_75424cuda3std3__48in_placeE,(_ZN39_INTERNAL_e2a19f1b_4_k_cu_4b6ca701_75424cuda3std6ranges3__45__cpo9iter_moveE - _ZN39_INTERNAL_e2a19f1b_4_k_cu_4b6ca701_75424cuda3std3__48in_placeE)
_ZN39_INTERNAL_e2a19f1b_4_k_cu_4b6ca701_75424cuda3std3__48in_placeE:
	.zero		1
	.type		_ZN39_INTERNAL_e2a19f1b_4_k_cu_4b6ca701_75424cuda3std6ranges3__45__cpo9iter_moveE,@object
	.size		_ZN39_INTERNAL_e2a19f1b_4_k_cu_4b6ca701_75424cuda3std6ranges3__45__cpo9iter_moveE,(_ZN39_INTERNAL_e2a19f1b_4_k_cu_4b6ca701_75424cuda3std3__45__cpo5beginE - _ZN39_INTERNAL_e2a19f1b_4_k_cu_4b6ca701_75424cuda3std6ranges3__45__cpo9iter_moveE)
_ZN39_INTERNAL_e2a19f1b_4_k_cu_4b6ca701_75424cuda3std6ranges3__45__cpo9iter_moveE:
	.zero		1
	.type		_ZN39_INTERNAL_e2a19f1b_4_k_cu_4b6ca701_75424cuda3std3__45__cpo5beginE,@object
	.size		_ZN39_INTERNAL_e2a19f1b_4_k_cu_4b6ca701_75424cuda3std3__45__cpo5beginE,(_ZN39_INTERNAL_e2a19f1b_4_k_cu_4b6ca701_75424cuda3std3__441_GLOBAL__N__e2a19f1b_4_k_cu_4b6ca701_75426ignoreE - _ZN39_INTERNAL_e2a19f1b_4_k_cu_4b6ca701_75424cuda3std3__45__cpo5beginE)
_ZN39_INTERNAL_e2a19f1b_4_k_cu_4b6ca701_75424cuda3std3__45__cpo5beginE:
	.zero		1
	.type		_ZN39_INTERNAL_e2a19f1b_4_k_cu_4b6ca701_75424cuda3std3__441_GLOBAL__N__e2a19f1b_4_k_cu_4b6ca701_75426ignoreE,@object
	.size		_ZN39_INTERNAL_e2a19f1b_4_k_cu_4b6ca701_75424cuda3std3__441_GLOBAL__N__e2a19f1b_4_k_cu_4b6ca701_75426ignoreE,(_ZN39_INTERNAL_e2a19f1b_4_k_cu_4b6ca701_75424cute7productE - _ZN39_INTERNAL_e2a19f1b_4_k_cu_4b6ca701_75424cuda3std3__441_GLOBAL__N__e2a19f1b_4_k_cu_4b6ca701_75426ignoreE)
_ZN39_INTERNAL_e2a19f1b_4_k_cu_4b6ca701_75424cuda3std3__441_GLOBAL__N__e2a19f1b_4_k_cu_4b6ca701_75426ignoreE:
	.zero		1
	.type		_ZN39_INTERNAL_e2a19f1b_4_k_cu_4b6ca701_75424cute7productE,@object
	.size		_ZN39_INTERNAL_e2a19f1b_4_k_cu_4b6ca701_75424cute7productE,(_ZN39_INTERNAL_e2a19f1b_4_k_cu_4b6ca701_75424cuda3std3__45__cpo3endE - _ZN39_INTERNAL_e2a19f1b_4_k_cu_4b6ca701_75424cute7productE)
_ZN39_INTERNAL_e2a19f1b_4_k_cu_4b6ca701_75424cute7productE:
	.zero		1
	.type		_ZN39_INTERNAL_e2a19f1b_4_k_cu_4b6ca701_75424cuda3std3__45__cpo3endE,@object
	.size		_ZN39_INTERNAL_e2a19f1b_4_k_cu_4b6ca701_75424cuda3std3__45__cpo3endE,(_ZN39_INTERNAL_e2a19f1b_4_k_cu_4b6ca701_75424cuda3std3__419piecewise_constructE - _ZN39_INTERNAL_e2a19f1b_4_k_cu_4b6ca701_75424cuda3std3__45__cpo3endE)
_ZN39_INTERNAL_e2a19f1b_4_k_cu_4b6ca701_75424cuda3std3__45__cpo3endE:
	.zero		1
	.type		_ZN39_INTERNAL_e2a19f1b_4_k_cu_4b6ca701_75424cuda3std3__419piecewise_constructE,@object
	.size		_ZN39_INTERNAL_e2a19f1b_4_k_cu_4b6ca701_75424cuda3std3__419piecewise_constructE,(_ZN39_INTERNAL_e2a19f1b_4_k_cu_4b6ca701_75424cuda3std3__45__cpo4cendE - _ZN39_INTERNAL_e2a19f1b_4_k_cu_4b6ca701_75424cuda3std3__419piecewise_constructE)
_ZN39_INTERNAL_e2a19f1b_4_k_cu_4b6ca701_75424cuda3std3__419piecewise_constructE:
	.zero		1
	.type		_ZN39_INTERNAL_e2a19f1b_4_k_cu_4b6ca701_75424cuda3std3__45__cpo4cendE,@object
	.size		_ZN39_INTERNAL_e2a19f1b_4_k_cu_4b6ca701_75424cuda3std3__45__cpo4cendE,(_ZN39_INTERNAL_e2a19f1b_4_k_cu_4b6ca701_75424cuda3std6ranges3__45__cpo4swapE - _ZN39_INTERNAL_e2a19f1b_4_k_cu_4b6ca701_75424cuda3std3__45__cpo4cendE)
_ZN39_INTERNAL_e2a19f1b_4_k_cu_4b6ca701_75424cuda3std3__45__cpo4cendE:
	.zero		1
	.type		_ZN39_INTERNAL_e2a19f1b_4_k_cu_4b6ca701_75424cuda3std6ranges3__45__cpo4swapE,@object
	.size		_ZN39_INTERNAL_e2a19f1b_4_k_cu_4b6ca701_75424cuda3std6ranges3__45__cpo4swapE,(.L_8 - _ZN39_INTERNAL_e2a19f1b_4_k_cu_4b6ca701_75424cuda3std6ranges3__45__cpo4swapE)
_ZN39_INTERNAL_e2a19f1b_4_k_cu_4b6ca701_75424cuda3std6ranges3__45__cpo4swapE:
	.zero		1
.L_8:


//--------------------- .nv.constant0._ZN7cutlass13device_kernelINS_4gemm6kernel13GemmUniversalIN4cute5tupleIJiiiiEEENS1_10collective13CollectiveMmaINS1_34MainloopSm90TmaGmmaWarpSpecializedILi32ENS5_IJNS4_1CILi1EEESB_SB_EEENS1_35KernelTmaWarpSpecializedCooperativeEEENS5_IJNSA_ILi192EEENSA_ILi32EEENSA_ILi16EEEEEENS_6half_tENS5_IJlSB_lEEESJ_SK_NS4_8TiledMMAINS4_8MMA_AtomIJNS4_4SM904GMMA25MMA_64x32x16_F32F16F16_SSILNSO_5MajorE0ELSQ_0ELNSO_7ScaleInE1ELSR_1EEEEEENS4_6LayoutINS5_IJNSA_ILi2EEESB_SB_EEENS5_IJSB_NSA_ILi0EEESX_EEEEENS5_IJNS4_10UnderscoreES10_S10_EEEEENS4_13SM90_TMA_LOADENS4_14ComposedLayoutINS4_7SwizzleILi1ELi4ELi3EEENS4_18smem_ptr_flag_bitsILi16EEENSU_INS5_IJNSA_ILi8EEESH_EEENS5_IJSH_SB_EEEEEEEvNS4_8identityES13_S1D_vS1E_EENS_8epilogue10collective6detail29Sm90TmaWarpSpecializedAdapterINS1H_15DefaultEpilogueISJ_SK_SK_NS1G_6thread17LinearCombinationISJ_Li1EffLNS1L_9ScaleType4KindE0ELNS_15FloatRoundStyleE2ESJ_EENS1_15EpilogueDefaultEEEEEvvEEEEvNT_6ParamsE --------------------------
	.section	.nv.constant0._ZN7cutlass13device_kernelINS_4gemm6kernel13GemmUniversalIN4cute5tupleIJiiiiEEENS1_10collective13CollectiveMmaINS1_34MainloopSm90TmaGmmaWarpSpecializedILi32ENS5_IJNS4_1CILi1EEESB_SB_EEENS1_35KernelTmaWarpSpecializedCooperativeEEENS5_IJNSA_ILi192EEENSA_ILi32EEENSA_ILi16EEEEEENS_6half_tENS5_IJlSB_lEEESJ_SK_NS4_8TiledMMAINS4_8MMA_AtomIJNS4_4SM904GMMA25MMA_64x32x16_F32F16F16_SSILNSO_5MajorE0ELSQ_0ELNSO_7ScaleInE1ELSR_1EEEEEENS4_6LayoutINS5_IJNSA_ILi2EEESB_SB_EEENS5_IJSB_NSA_ILi0EEESX_EEEEENS5_IJNS4_10UnderscoreES10_S10_EEEEENS4_13SM90_TMA_LOADENS4_14ComposedLayoutINS4_7SwizzleILi1ELi4ELi3EEENS4_18smem_ptr_flag_bitsILi16EEENSU_INS5_IJNSA_ILi8EEESH_EEENS5_IJSH_SB_EEEEEEEvNS4_8identityES13_S1D_vS1E_EENS_8epilogue10collective6detail29Sm90TmaWarpSpecializedAdapterINS1H_15DefaultEpilogueISJ_SK_SK_NS1G_6thread17LinearCombinationISJ_Li1EffLNS1L_9ScaleType4KindE0ELNS_15FloatRoundStyleE2ESJ_EENS1_15EpilogueDefaultEEEEEvvEEEEvNT_6ParamsE,"a",@progbits
	.sectionflags	@""
	.align	4
.nv.constant0._ZN7cutlass13device_kernelINS_4gemm6kernel13GemmUniversalIN4cute5tupleIJiiiiEEENS1_10collective13CollectiveMmaINS1_34MainloopSm90TmaGmmaWarpSpecializedILi32ENS5_IJNS4_1CILi1EEESB_SB_EEENS1_35KernelTmaWarpSpecializedCooperativeEEENS5_IJNSA_ILi192EEENSA_ILi32EEENSA_ILi16EEEEEENS_6half_tENS5_IJlSB_lEEESJ_SK_NS4_8TiledMMAINS4_8MMA_AtomIJNS4_4SM904GMMA25MMA_64x32x16_F32F16F16_SSILNSO_5MajorE0ELSQ_0ELNSO_7ScaleInE1ELSR_1EEEEEENS4_6LayoutINS5_IJNSA_ILi2EEESB_SB_EEENS5_IJSB_NSA_ILi0EEESX_EEEEENS5_IJNS4_10UnderscoreES10_S10_EEEEENS4_13SM90_TMA_LOADENS4_14ComposedLayoutINS4_7SwizzleILi1ELi4ELi3EEENS4_18smem_ptr_flag_bitsILi16EEENSU_INS5_IJNSA_ILi8EEESH_EEENS5_IJSH_SB_EEEEEEEvNS4_8identityES13_S1D_vS1E_EENS_8epilogue10collective6detail29Sm90TmaWarpSpecializedAdapterINS1H_15DefaultEpilogueISJ_SK_SK_NS1G_6thread17LinearCombinationISJ_Li1EffLNS1L_9ScaleType4KindE0ELNS_15FloatRoundStyleE2ESJ_EENS1_15EpilogueDefaultEEEEEvvEEEEvNT_6ParamsE:
	.zero		1664


//--------------------- SYMBOLS --------------------------

	.type		.nv.reservedSmem.offset0,@object
	.size		.nv.reservedSmem.offset0,0x4
	.type		__assertfail,@function
